	.target	sm_100a

	.elftype	@"ET_EXEC"


//--------------------- .note.nv.tkinfo           --------------------------
	.section	.note.nv.tkinfo,"",@"SHT_NOTE"
	.sectionflags	@"SHF_NOTE_NV_TKINFO"
	.tkinfo
        /*0018*/ 	.word	0x00000002
        /*0030*/ 	.string	""
        /*0030*/ 	.string	"ptxas"
        /*0030*/ 	.string	"Cuda compilation tools, release 13.0, V13.0.88"
        /*0030*/ 	.string	"Build cuda_13.0.r13.0/compiler.36424714_0"
        /*0030*/ 	.string	"-arch sm_100a -m 64 "



//--------------------- .note.nv.cuinfo           --------------------------
	.section	.note.nv.cuinfo,"",@"SHT_NOTE"
	.sectionflags	@"SHF_NOTE_NV_CUINFO"
        /*0018*/ 	.short	0x0002
        /*001a*/ 	.short	0x0064
        /*001c*/ 	.short	0x0082
	.zero		2


//--------------------- .nv.info                  --------------------------
	.section	.nv.info,"",@"SHT_CUDA_INFO"
	.align	4


	//----- nvinfo : EIATTR_REGCOUNT
	.align		4
        /*0000*/ 	.byte	0x04, 0x2f
        /*0002*/ 	.short	(.L_19 - .L_18)
	.align		4
.L_18:
        /*0004*/ 	.word	index@(_ZN7cutlass13device_kernelINS_4gemm6kernel13GemmUniversalIN4cute5tupleIJiiiiEEENS1_10collective13CollectiveMmaINS1_35MainloopSm100TmaUmmaWarpSpecializedILi6ELi2ELi4ENS5_IJNS4_1CILi1EEESB_SB_EEEEENS5_IJNSA_ILi128EEESE_NSA_ILi64EEEEEENS_6half_tENS5_IJlSB_lEEESH_SI_NS4_8TiledMMAINS4_8MMA_AtomIJNS4_20SM100_MMA_F16BF16_SSISH_SH_fLi128ELi128ELNS4_4UMMA5MajorE0ELSN_0ELNSM_7ScaleInE0ELSO_0EEEEEENS4_6LayoutISC_NS5_IJNSA_ILi0EEESS_SS_EEEEENS5_IJNS4_10UnderscoreESV_SV_EEEEENS4_13SM90_TMA_LOADENS4_14ComposedLayoutINS4_7SwizzleILi3ELi4ELi3EEENS4_18smem_ptr_flag_bitsILi16EEENSR_INS5_IJNSA_ILi8EEESF_EEENS5_IJSF_SB_EEEEEEEvNS4_8identityESY_S18_vS19_EENS_8epilogue10collective18CollectiveEpilogueINS1B_23Sm100TmaWarpSpecializedILi4ELi2ELi32ELb1ELb0EEEJSG_NS5_IJNSR_ISE_SB_EENSR_INSA_ILi32EEESB_EEEEESH_SI_SH_SI_NS1B_6fusion15FusionCallbacksIS1F_NS1K_17LinearCombinationISH_fSH_fLNS_15FloatRoundStyleE2EEESG_S1J_JEEENS4_5SM1004TMEM4LOAD26SM100_TMEM_LOAD_32dp32b32xESY_NSZ_INS10_ILi2ELi4ELi3EEES13_NSR_INS5_IJS14_S1H_EEENS5_IJS1H_SB_EEEEEEENS4_39AutoVectorizingCopyWithAssumedAlignmentILi128EEENS4_14SM90_TMA_STOREES1Y_S20_S20_EEEvvEEEEvNT_6ParamsE)
        /*0008*/ 	.word	0x0000006e


	//----- nvinfo : EIATTR_FRAME_SIZE
	.align		4
.L_19:
        /*000c*/ 	.byte	0x04, 0x11
        /*000e*/ 	.short	(.L_21 - .L_20)
	.align		4
.L_20:
        /*0010*/ 	.word	index@($__internal_2_$__cuda_sm10x_tcgen05_guardrail_trap_unallocated_columns_being_dealloced)
        /*0014*/ 	.word	0x00000000


	//----- nvinfo : EIATTR_FRAME_SIZE
	.align		4
.L_21:
        /*0018*/ 	.byte	0x04, 0x11
        /*001a*/ 	.short	(.L_23 - .L_22)
	.align		4
.L_22:
        /*001c*/ 	.word	index@($__internal_1_$__cuda_sm10x_tcgen05_guardrail_trap_phase_invalid_during_alloc)
        /*0020*/ 	.word	0x00000000


	//----- nvinfo : EIATTR_FRAME_SIZE
	.align		4
.L_23:
        /*0024*/ 	.byte	0x04, 0x11
        /*0026*/ 	.short	(.L_25 - .L_24)
	.align		4
.L_24:
        /*0028*/ 	.word	index@($__internal_0_$__cuda_sm10x_tcgen05_guardrail_trap_col_being_dealloced_not_returned_by_alloc)
        /*002c*/ 	.word	0x00000000


	//----- nvinfo : EIATTR_FRAME_SIZE
	.align		4
.L_25:
        /*0030*/ 	.byte	0x04, 0x11
        /*0032*/ 	.short	(.L_27 - .L_26)
	.align		4
.L_26:
        /*0034*/ 	.word	index@(_ZN7cutlass13device_kernelINS_4gemm6kernel13GemmUniversalIN4cute5tupleIJiiiiEEENS1_10collective13CollectiveMmaINS1_35MainloopSm100TmaUmmaWarpSpecializedILi6ELi2ELi4ENS5_IJNS4_1CILi1EEESB_SB_EEEEENS5_IJNSA_ILi128EEESE_NSA_ILi64EEEEEENS_6half_tENS5_IJlSB_lEEESH_SI_NS4_8TiledMMAINS4_8MMA_AtomIJNS4_20SM100_MMA_F16BF16_SSISH_SH_fLi128ELi128ELNS4_4UMMA5MajorE0ELSN_0ELNSM_7ScaleInE0ELSO_0EEEEEENS4_6LayoutISC_NS5_IJNSA_ILi0EEESS_SS_EEEEENS5_IJNS4_10UnderscoreESV_SV_EEEEENS4_13SM90_TMA_LOADENS4_14ComposedLayoutINS4_7SwizzleILi3ELi4ELi3EEENS4_18smem_ptr_flag_bitsILi16EEENSR_INS5_IJNSA_ILi8EEESF_EEENS5_IJSF_SB_EEEEEEEvNS4_8identityESY_S18_vS19_EENS_8epilogue10collective18CollectiveEpilogueINS1B_23Sm100TmaWarpSpecializedILi4ELi2ELi32ELb1ELb0EEEJSG_NS5_IJNSR_ISE_SB_EENSR_INSA_ILi32EEESB_EEEEESH_SI_SH_SI_NS1B_6fusion15FusionCallbacksIS1F_NS1K_17LinearCombinationISH_fSH_fLNS_15FloatRoundStyleE2EEESG_S1J_JEEENS4_5SM1004TMEM4LOAD26SM100_TMEM_LOAD_32dp32b32xESY_NSZ_INS10_ILi2ELi4ELi3EEES13_NSR_INS5_IJS14_S1H_EEENS5_IJS1H_SB_EEEEEEENS4_39AutoVectorizingCopyWithAssumedAlignmentILi128EEENS4_14SM90_TMA_STOREES1Y_S20_S20_EEEvvEEEEvNT_6ParamsE)
        /*0038*/ 	.word	0x00000000


	//----- nvinfo : EIATTR_MIN_STACK_SIZE
	.align		4
.L_27:
        /*003c*/ 	.byte	0x04, 0x12
        /*003e*/ 	.short	(.L_29 - .L_28)
	.align		4
.L_28:
        /*0040*/ 	.word	index@(_ZN7cutlass13device_kernelINS_4gemm6kernel13GemmUniversalIN4cute5tupleIJiiiiEEENS1_10collective13CollectiveMmaINS1_35MainloopSm100TmaUmmaWarpSpecializedILi6ELi2ELi4ENS5_IJNS4_1CILi1EEESB_SB_EEEEENS5_IJNSA_ILi128EEESE_NSA_ILi64EEEEEENS_6half_tENS5_IJlSB_lEEESH_SI_NS4_8TiledMMAINS4_8MMA_AtomIJNS4_20SM100_MMA_F16BF16_SSISH_SH_fLi128ELi128ELNS4_4UMMA5MajorE0ELSN_0ELNSM_7ScaleInE0ELSO_0EEEEEENS4_6LayoutISC_NS5_IJNSA_ILi0EEESS_SS_EEEEENS5_IJNS4_10UnderscoreESV_SV_EEEEENS4_13SM90_TMA_LOADENS4_14ComposedLayoutINS4_7SwizzleILi3ELi4ELi3EEENS4_18smem_ptr_flag_bitsILi16EEENSR_INS5_IJNSA_ILi8EEESF_EEENS5_IJSF_SB_EEEEEEEvNS4_8identityESY_S18_vS19_EENS_8epilogue10collective18CollectiveEpilogueINS1B_23Sm100TmaWarpSpecializedILi4ELi2ELi32ELb1ELb0EEEJSG_NS5_IJNSR_ISE_SB_EENSR_INSA_ILi32EEESB_EEEEESH_SI_SH_SI_NS1B_6fusion15FusionCallbacksIS1F_NS1K_17LinearCombinationISH_fSH_fLNS_15FloatRoundStyleE2EEESG_S1J_JEEENS4_5SM1004TMEM4LOAD26SM100_TMEM_LOAD_32dp32b32xESY_NSZ_INS10_ILi2ELi4ELi3EEES13_NSR_INS5_IJS14_S1H_EEENS5_IJS1H_SB_EEEEEEENS4_39AutoVectorizingCopyWithAssumedAlignmentILi128EEENS4_14SM90_TMA_STOREES1Y_S20_S20_EEEvvEEEEvNT_6ParamsE)
        /*0044*/ 	.word	0x00000000
.L_29:


//--------------------- .nv.compat                --------------------------
	.section	.nv.compat,"",@"SHT_CUDA_COMPAT_INFO"
	.align	4
        /*0000*/ 	.byte	0x02, 0x09, 0x01, 0x00, 0x02, 0x02, 0x02, 0x00, 0x02, 0x05, 0x05, 0x00, 0x03, 0x07, 0x01, 0x01
        /*0010*/ 	.byte	0x02, 0x03, 0x01, 0x00, 0x02, 0x06, 0x01, 0x00, 0x04, 0x0b, 0x08, 0x00, 0x09, 0x00, 0x00, 0x00
        /*0020*/ 	.byte	0x00, 0x00, 0x00, 0x00


//--------------------- .nv.info._ZN7cutlass13device_kernelINS_4gemm6kernel13GemmUniversalIN4cute5tupleIJiiiiEEENS1_10collective13CollectiveMmaINS1_35MainloopSm100TmaUmmaWarpSpecializedILi6ELi2ELi4ENS5_IJNS4_1CILi1EEESB_SB_EEEEENS5_IJNSA_ILi128EEESE_NSA_ILi64EEEEEENS_6half_tENS5_IJlSB_lEEESH_SI_NS4_8TiledMMAINS4_8MMA_AtomIJNS4_20SM100_MMA_F16BF16_SSISH_SH_fLi128ELi128ELNS4_4UMMA5MajorE0ELSN_0ELNSM_7ScaleInE0ELSO_0EEEEEENS4_6LayoutISC_NS5_IJNSA_ILi0EEESS_SS_EEEEENS5_IJNS4_10UnderscoreESV_SV_EEEEENS4_13SM90_TMA_LOADENS4_14ComposedLayoutINS4_7SwizzleILi3ELi4ELi3EEENS4_18smem_ptr_flag_bitsILi16EEENSR_INS5_IJNSA_ILi8EEESF_EEENS5_IJSF_SB_EEEEEEEvNS4_8identityESY_S18_vS19_EENS_8epilogue10collective18CollectiveEpilogueINS1B_23Sm100TmaWarpSpecializedILi4ELi2ELi32ELb1ELb0EEEJSG_NS5_IJNSR_ISE_SB_EENSR_INSA_ILi32EEESB_EEEEESH_SI_SH_SI_NS1B_6fusion15FusionCallbacksIS1F_NS1K_17LinearCombinationISH_fSH_fLNS_15FloatRoundStyleE2EEESG_S1J_JEEENS4_5SM1004TMEM4LOAD26SM100_TMEM_LOAD_32dp32b32xESY_NSZ_INS10_ILi2ELi4ELi3EEES13_NSR_INS5_IJS14_S1H_EEENS5_IJS1H_SB_EEEEEEENS4_39AutoVectorizingCopyWithAssumedAlignmentILi128EEENS4_14SM90_TMA_STOREES1Y_S20_S20_EEEvvEEEEvNT_6ParamsE --------------------------
	.section	.nv.info._ZN7cutlass13device_kernelINS_4gemm6kernel13GemmUniversalIN4cute5tupleIJiiiiEEENS1_10collective13CollectiveMmaINS1_35MainloopSm100TmaUmmaWarpSpecializedILi6ELi2ELi4ENS5_IJNS4_1CILi1EEESB_SB_EEEEENS5_IJNSA_ILi128EEESE_NSA_ILi64EEEEEENS_6half_tENS5_IJlSB_lEEESH_SI_NS4_8TiledMMAINS4_8MMA_AtomIJNS4_20SM100_MMA_F16BF16_SSISH_SH_fLi128ELi128ELNS4_4UMMA5MajorE0ELSN_0ELNSM_7ScaleInE0ELSO_0EEEEEENS4_6LayoutISC_NS5_IJNSA_ILi0EEESS_SS_EEEEENS5_IJNS4_10UnderscoreESV_SV_EEEEENS4_13SM90_TMA_LOADENS4_14ComposedLayoutINS4_7SwizzleILi3ELi4ELi3EEENS4_18smem_ptr_flag_bitsILi16EEENSR_INS5_IJNSA_ILi8EEESF_EEENS5_IJSF_SB_EEEEEEEvNS4_8identityESY_S18_vS19_EENS_8epilogue10collective18CollectiveEpilogueINS1B_23Sm100TmaWarpSpecializedILi4ELi2ELi32ELb1ELb0EEEJSG_NS5_IJNSR_ISE_SB_EENSR_INSA_ILi32EEESB_EEEEESH_SI_SH_SI_NS1B_6fusion15FusionCallbacksIS1F_NS1K_17LinearCombinationISH_fSH_fLNS_15FloatRoundStyleE2EEESG_S1J_JEEENS4_5SM1004TMEM4LOAD26SM100_TMEM_LOAD_32dp32b32xESY_NSZ_INS10_ILi2ELi4ELi3EEES13_NSR_INS5_IJS14_S1H_EEENS5_IJS1H_SB_EEEEEEENS4_39AutoVectorizingCopyWithAssumedAlignmentILi128EEENS4_14SM90_TMA_STOREES1Y_S20_S20_EEEvvEEEEvNT_6ParamsE,"",@"SHT_CUDA_INFO"
	.sectionflags	@""
	.align	4


	//----- nvinfo : EIATTR_CUDA_API_VERSION
	.align		4
        /*0000*/ 	.byte	0x04, 0x37
        /*0002*/ 	.short	(.L_31 - .L_30)
.L_30:
        /*0004*/ 	.word	0x00000082


	//----- nvinfo : EIATTR_KPARAM_INFO
	.align		4
.L_31:
        /*0008*/ 	.byte	0x04, 0x17
        /*000a*/ 	.short	(.L_33 - .L_32)
.L_32:
        /*000c*/ 	.word	0x00000000
        /*0010*/ 	.short	0x0000
        /*0012*/ 	.short	0x0000
        /*0014*/ 	.byte	0x00, 0xf0, 0x01, 0x20


	//----- nvinfo : EIATTR_AT_ENTRY_FRAGMENTS
	.align		4
.L_33:
        /*0018*/ 	.byte	0x04, 0x4f
        /*001a*/ 	.short	(.L_35 - .L_34)


	//   ....[0]....
.L_34:
        /*001c*/ 	.word	0x00000006


	//----- nvinfo : EIATTR_RESERVED_SMEM_USED
	.align		4
.L_35:
        /*0020*/ 	.byte	0x01, 0x41
	.zero		2


	//----- nvinfo : EIATTR_SPARSE_MMA_MASK
	.align		4
        /*0024*/ 	.byte	0x03, 0x50
        /*0026*/ 	.short	0x0000


	//----- nvinfo : EIATTR_TCGEN05_1CTA_USED
	.align		4
        /*0028*/ 	.byte	0x01, 0x51
	.zero		2


	//----- nvinfo : EIATTR_MAXREG_COUNT
	.align		4
        /*002c*/ 	.byte	0x03, 0x1b
        /*002e*/ 	.short	0x00ff


	//----- nvinfo : EIATTR_NUM_BARRIERS
	.align		4
        /*0030*/ 	.byte	0x02, 0x4c
        /*0032*/ 	.byte	0x07
	.zero		1


	//----- nvinfo : EIATTR_EXTERNS
	.align		4
        /*0034*/ 	.byte	0x04, 0x0f
        /*0036*/ 	.short	(.L_37 - .L_36)


	//   ....[0]....
	.align		4
.L_36:
        /*0038*/ 	.word	index@(__assertfail)


	//----- nvinfo : EIATTR_MERCURY_ISA_VERSION
	.align		4
.L_37:
        /*003c*/ 	.byte	0x03, 0x5f
        /*003e*/ 	.short	0x0101


	//----- nvinfo : EIATTR_INT_WARP_WIDE_INSTR_OFFSETS
	.align		4
        /*0040*/ 	.byte	0x04, 0x31
        /*0042*/ 	.short	(.L_39 - .L_38)


	//   ....[0]....
.L_38:
        /*0044*/ 	.word	0x00001e00


	//   ....[1]....
        /*0048*/ 	.word	0x00003960


	//   ....[2]....
        /*004c*/ 	.word	0x00003990


	//   ....[3]....
        /*0050*/ 	.word	0x000039e0


	//   ....[4]....
        /*0054*/ 	.word	0x00004300


	//   ....[5]....
        /*0058*/ 	.word	0x00004360


	//   ....[6]....
        /*005c*/ 	.word	0x00004440


	//   ....[7]....
        /*0060*/ 	.word	0x000044b0


	//   ....[8]....
        /*0064*/ 	.word	0x000045c0


	//   ....[9]....
        /*0068*/ 	.word	0x00004650


	//   ....[10]....
        /*006c*/ 	.word	0x00004820


	//   ....[11]....
        /*0070*/ 	.word	0x00004980


	//----- nvinfo : EIATTR_COOP_GROUP_MASK_REGIDS
	.align		4
.L_39:
        /*0074*/ 	.byte	0x04, 0x29
        /*0076*/ 	.short	(.L_41 - .L_40)


	//   ....[0]....
.L_40:
        /*0078*/ 	.word	0xffffffff


	//   ....[1]....
        /*007c*/ 	.word	0xffffffff


	//   ....[2]....
        /*0080*/ 	.word	0xffffffff


	//   ....[3]....
        /*0084*/ 	.word	0xffffffff


	//   ....[4]....
        /*0088*/ 	.word	0xffffffff


	//   ....[5]....
        /*008c*/ 	.word	0xffffffff


	//   ....[6]....
        /*0090*/ 	.word	0xffffffff


	//   ....[7]....
        /*0094*/ 	.word	0xffffffff


	//   ....[8]....
        /*0098*/ 	.word	0xffffffff


	//   ....[9]....
        /*009c*/ 	.word	0xffffffff


	//   ....[10]....
        /*00a0*/ 	.word	0xffffffff


	//   ....[11]....
        /*00a4*/ 	.word	0xffffffff


	//   ....[12]....
        /*00a8*/ 	.word	0xffffffff


	//----- nvinfo : EIATTR_COOP_GROUP_INSTR_OFFSETS
	.align		4
.L_41:
        /*00ac*/ 	.byte	0x04, 0x28
        /*00ae*/ 	.short	(.L_43 - .L_42)


	//   ....[0]....
.L_42:
        /*00b0*/ 	.word	0x00000090


	//   ....[1]....
        /*00b4*/ 	.word	0x000004d0


	//   ....[2]....
        /*00b8*/ 	.word	0x00000680


	//   ....[3]....
        /*00bc*/ 	.word	0x00000820


	//   ....[4]....
        /*00c0*/ 	.word	0x00000920


	//   ....[5]....
        /*00c4*/ 	.word	0x00000a90


	//   ....[6]....
        /*00c8*/ 	.word	0x00000c30


	//   ....[7]....
        /*00cc*/ 	.word	0x00001ce0


	//   ....[8]....
        /*00d0*/ 	.word	0x00002be0


	//   ....[9]....
        /*00d4*/ 	.word	0x00002df0


	//   ....[10]....
        /*00d8*/ 	.word	0x00002e20


	//   ....[11]....
        /*00dc*/ 	.word	0x00003850


	//   ....[12]....
        /*00e0*/ 	.word	0x00003a80


	//----- nvinfo : EIATTR_VRC_CTA_INIT_COUNT
	.align		4
.L_43:
        /*00e4*/ 	.byte	0x02, 0x4a
        /*00e6*/ 	.byte	0x80
	.zero		1


	//----- nvinfo : EIATTR_SYSCALL_OFFSETS
	.align		4
        /*00e8*/ 	.byte	0x04, 0x46
        /*00ea*/ 	.short	(.L_45 - .L_44)


	//   ....[0]....
.L_44:
        /*00ec*/ 	.word	0x00005400


	//   ....[1]....
        /*00f0*/ 	.word	0x000054f0


	//   ....[2]....
        /*00f4*/ 	.word	0x00005c60


	//   ....[3]....
        /*00f8*/ 	.word	0x000068e0


	//   ....[4]....
        /*00fc*/ 	.word	0x00007530


	//   ....[5]....
        /*0100*/ 	.word	0x00008180


	//----- nvinfo : EIATTR_MBARRIER_INSTR_OFFSETS
	.align		4
.L_45:
        /*0104*/ 	.byte	0x04, 0x39
        /*0106*/ 	.short	(.L_47 - .L_46)


	//   ....[0]....
.L_46:
        /*0108*/ 	.word	0x000005b0
        /*010c*/ 	.word	0x000000ff
        /*0110*/ 	.word	0x00000000
        /*0114*/ 	.short	0x0100
        /*0116*/ 	.byte	0x05
	.zero		1


	//   ....[1]....
        /*0118*/ 	.word	0x000005c0
        /*011c*/ 	.word	0x000000ff
        /*0120*/ 	.word	0x00000030
        /*0124*/ 	.short	0x0100
        /*0126*/ 	.byte	0x05
	.zero		1


	//   ....[2]....
        /*0128*/ 	.word	0x000005d0
        /*012c*/ 	.word	0x000000ff
        /*0130*/ 	.word	0x00000008
        /*0134*/ 	.short	0x0100
        /*0136*/ 	.byte	0x05
	.zero		1


	//   ....[3]....
        /*0138*/ 	.word	0x000005e0
        /*013c*/ 	.word	0x000000ff
        /*0140*/ 	.word	0x00000038
        /*0144*/ 	.short	0x0100
        /*0146*/ 	.byte	0x05
	.zero		1


	//   ....[4]....
        /*0148*/ 	.word	0x000005f0
        /*014c*/ 	.word	0x000000ff
        /*0150*/ 	.word	0x00000010
        /*0154*/ 	.short	0x0100
        /*0156*/ 	.byte	0x05
	.zero		1


	//   ....[5]....
        /*0158*/ 	.word	0x00000600
        /*015c*/ 	.word	0x000000ff
        /*0160*/ 	.word	0x00000040
        /*0164*/ 	.short	0x0100
        /*0166*/ 	.byte	0x05
	.zero		1


	//   ....[6]....
        /*0168*/ 	.word	0x00000610
        /*016c*/ 	.word	0x000000ff
        /*0170*/ 	.word	0x00000018
        /*0174*/ 	.short	0x0100
        /*0176*/ 	.byte	0x05
	.zero		1


	//   ....[7]....
        /*0178*/ 	.word	0x00000620
        /*017c*/ 	.word	0x000000ff
        /*0180*/ 	.word	0x00000048
        /*0184*/ 	.short	0x0100
        /*0186*/ 	.byte	0x05
	.zero		1


	//   ....[8]....
        /*0188*/ 	.word	0x00000630
        /*018c*/ 	.word	0x000000ff
        /*0190*/ 	.word	0x00000020
        /*0194*/ 	.short	0x0100
        /*0196*/ 	.byte	0x05
	.zero		1


	//   ....[9]....
        /*0198*/ 	.word	0x00000640
        /*019c*/ 	.word	0x000000ff
        /*01a0*/ 	.word	0x00000050
        /*01a4*/ 	.short	0x0100
        /*01a6*/ 	.byte	0x05
	.zero		1


	//   ....[10]....
        /*01a8*/ 	.word	0x00000650
        /*01ac*/ 	.word	0x000000ff
        /*01b0*/ 	.word	0x00000028
        /*01b4*/ 	.short	0x0100
        /*01b6*/ 	.byte	0x05
	.zero		1


	//   ....[11]....
        /*01b8*/ 	.word	0x00000660
        /*01bc*/ 	.word	0x000000ff
        /*01c0*/ 	.word	0x00000058
        /*01c4*/ 	.short	0x0100
        /*01c6*/ 	.byte	0x05
	.zero		1


	//   ....[12]....
        /*01c8*/ 	.word	0x00000790
        /*01cc*/ 	.word	0x000000ff
        /*01d0*/ 	.word	0x00000060
        /*01d4*/ 	.short	0x0100
        /*01d6*/ 	.byte	0x07
	.zero		1


	//   ....[13]....
        /*01d8*/ 	.word	0x000007a0
        /*01dc*/ 	.word	0x000000ff
        /*01e0*/ 	.word	0x00000080
        /*01e4*/ 	.short	0x0100
        /*01e6*/ 	.byte	0x07
	.zero		1


	//   ....[14]....
        /*01e8*/ 	.word	0x000007b0
        /*01ec*/ 	.word	0x000000ff
        /*01f0*/ 	.word	0x00000068
        /*01f4*/ 	.short	0x0100
        /*01f6*/ 	.byte	0x07
	.zero		1


	//   ....[15]....
        /*01f8*/ 	.word	0x000007c0
        /*01fc*/ 	.word	0x000000ff
        /*0200*/ 	.word	0x00000088
        /*0204*/ 	.short	0x0100
        /*0206*/ 	.byte	0x07
	.zero		1


	//   ....[16]....
        /*0208*/ 	.word	0x000007d0
        /*020c*/ 	.word	0x000000ff
        /*0210*/ 	.word	0x00000070
        /*0214*/ 	.short	0x0100
        /*0216*/ 	.byte	0x07
	.zero		1


	//   ....[17]....
        /*0218*/ 	.word	0x000007e0
        /*021c*/ 	.word	0x000000ff
        /*0220*/ 	.word	0x00000090
        /*0224*/ 	.short	0x0100
        /*0226*/ 	.byte	0x07
	.zero		1


	//   ....[18]....
        /*0228*/ 	.word	0x000007f0
        /*022c*/ 	.word	0x000000ff
        /*0230*/ 	.word	0x00000078
        /*0234*/ 	.short	0x0100
        /*0236*/ 	.byte	0x07
	.zero		1


	//   ....[19]....
        /*0238*/ 	.word	0x00000800
        /*023c*/ 	.word	0x000000ff
        /*0240*/ 	.word	0x00000098
        /*0244*/ 	.short	0x0100
        /*0246*/ 	.byte	0x07
	.zero		1


	//   ....[20]....
        /*0248*/ 	.word	0x000008f0
        /*024c*/ 	.word	0x000000ff
        /*0250*/ 	.word	0x000000a0
        /*0254*/ 	.short	0x0100
        /*0256*/ 	.byte	0x05
	.zero		1


	//   ....[21]....
        /*0258*/ 	.word	0x00000900
        /*025c*/ 	.word	0x000000ff
        /*0260*/ 	.word	0x000000a8
        /*0264*/ 	.short	0x0100
        /*0266*/ 	.byte	0x05
	.zero		1


	//   ....[22]....
        /*0268*/ 	.word	0x00000a40
        /*026c*/ 	.word	0x000000ff
        /*0270*/ 	.word	0x000000b0
        /*0274*/ 	.short	0x0100
        /*0276*/ 	.byte	0x05
	.zero		1


	//   ....[23]....
        /*0278*/ 	.word	0x00000a50
        /*027c*/ 	.word	0x000000ff
        /*0280*/ 	.word	0x000000c0
        /*0284*/ 	.short	0x0100
        /*0286*/ 	.byte	0x05
	.zero		1


	//   ....[24]....
        /*0288*/ 	.word	0x00000a60
        /*028c*/ 	.word	0x000000ff
        /*0290*/ 	.word	0x000000b8
        /*0294*/ 	.short	0x0100
        /*0296*/ 	.byte	0x05
	.zero		1


	//   ....[25]....
        /*0298*/ 	.word	0x00000a70
        /*029c*/ 	.word	0x000000ff
        /*02a0*/ 	.word	0x000000c8
        /*02a4*/ 	.short	0x0100
        /*02a6*/ 	.byte	0x05
	.zero		1


	//   ....[26]....
        /*02a8*/ 	.word	0x00000ba0
        /*02ac*/ 	.word	0x000000ff
        /*02b0*/ 	.word	0x000000d0
        /*02b4*/ 	.short	0x0100
        /*02b6*/ 	.byte	0x07
	.zero		1


	//   ....[27]....
        /*02b8*/ 	.word	0x00000bb0
        /*02bc*/ 	.word	0x000000ff
        /*02c0*/ 	.word	0x000000f0
        /*02c4*/ 	.short	0x0100
        /*02c6*/ 	.byte	0x07
	.zero		1


	//   ....[28]....
        /*02c8*/ 	.word	0x00000bc0
        /*02cc*/ 	.word	0x000000ff
        /*02d0*/ 	.word	0x000000d8
        /*02d4*/ 	.short	0x0100
        /*02d6*/ 	.byte	0x07
	.zero		1


	//   ....[29]....
        /*02d8*/ 	.word	0x00000bd0
        /*02dc*/ 	.word	0x000000ff
        /*02e0*/ 	.word	0x000000f8
        /*02e4*/ 	.short	0x0100
        /*02e6*/ 	.byte	0x07
	.zero		1


	//   ....[30]....
        /*02e8*/ 	.word	0x00000be0
        /*02ec*/ 	.word	0x000000ff
        /*02f0*/ 	.word	0x000000e0
        /*02f4*/ 	.short	0x0100
        /*02f6*/ 	.byte	0x07
	.zero		1


	//   ....[31]....
        /*02f8*/ 	.word	0x00000bf0
        /*02fc*/ 	.word	0x000000ff
        /*0300*/ 	.word	0x00000100
        /*0304*/ 	.short	0x0100
        /*0306*/ 	.byte	0x07
	.zero		1


	//   ....[32]....
        /*0308*/ 	.word	0x00000c00
        /*030c*/ 	.word	0x000000ff
        /*0310*/ 	.word	0x000000e8
        /*0314*/ 	.short	0x0100
        /*0316*/ 	.byte	0x07
	.zero		1


	//   ....[33]....
        /*0318*/ 	.word	0x00000c10
        /*031c*/ 	.word	0x000000ff
        /*0320*/ 	.word	0x00000108
        /*0324*/ 	.short	0x0100
        /*0326*/ 	.byte	0x07
	.zero		1


	//   ....[34]....
        /*0328*/ 	.word	0x00000d00
        /*032c*/ 	.word	0x000000ff
        /*0330*/ 	.word	0x00000110
        /*0334*/ 	.short	0x0100
        /*0336*/ 	.byte	0x05
	.zero		1


	//   ....[35]....
        /*0338*/ 	.word	0x00000d10
        /*033c*/ 	.word	0x000000ff
        /*0340*/ 	.word	0x00000120
        /*0344*/ 	.short	0x0100
        /*0346*/ 	.byte	0x05
	.zero		1


	//   ....[36]....
        /*0348*/ 	.word	0x00000d20
        /*034c*/ 	.word	0x000000ff
        /*0350*/ 	.word	0x00000118
        /*0354*/ 	.short	0x0100
        /*0356*/ 	.byte	0x05
	.zero		1


	//   ....[37]....
        /*0358*/ 	.word	0x00000d30
        /*035c*/ 	.word	0x000000ff
        /*0360*/ 	.word	0x00000128
        /*0364*/ 	.short	0x0100
        /*0366*/ 	.byte	0x05
	.zero		1


	//   ....[38]....
        /*0368*/ 	.word	0x00001600
        /*036c*/ 	.word	0x00000002
        /*0370*/ 	.word	0x00000120
        /*0374*/ 	.short	0x010a
        /*0376*/ 	.byte	0xff
	.zero		1


	//   ....[39]....
        /*0378*/ 	.word	0x00001630
        /*037c*/ 	.word	0x00000002
        /*0380*/ 	.word	0x00000110
        /*0384*/ 	.short	0x0101
        /*0386*/ 	.byte	0xff
	.zero		1


	//   ....[40]....
        /*0388*/ 	.word	0x00001700
        /*038c*/ 	.word	0x000000ff
        /*0390*/ 	.word	0x00000030
        /*0394*/ 	.short	0x010a
        /*0396*/ 	.byte	0x08
	.zero		1


	//   ....[41]....
        /*0398*/ 	.word	0x000017a0
        /*039c*/ 	.word	0x000000ff
        /*03a0*/ 	.word	0x00000030
        /*03a4*/ 	.short	0x010a
        /*03a6*/ 	.byte	0x21
	.zero		1


	//   ....[42]....
        /*03a8*/ 	.word	0x00001900
        /*03ac*/ 	.word	0x000000ff
        /*03b0*/ 	.word	0x00000030
        /*03b4*/ 	.short	0x010a
        /*03b6*/ 	.byte	0x08
	.zero		1


	//   ....[43]....
        /*03b8*/ 	.word	0x000019f0
        /*03bc*/ 	.word	0x000000ff
        /*03c0*/ 	.word	0x000000a8
        /*03c4*/ 	.short	0x0101
        /*03c6*/ 	.byte	0x04
	.zero		1


	//   ....[44]....
        /*03c8*/ 	.word	0x00001a10
        /*03cc*/ 	.word	0x000000ff
        /*03d0*/ 	.word	0x00000030
        /*03d4*/ 	.short	0x010a
        /*03d6*/ 	.byte	0x08
	.zero		1


	//   ....[45]....
        /*03d8*/ 	.word	0x00001a90
        /*03dc*/ 	.word	0x000000ff
        /*03e0*/ 	.word	0x00000030
        /*03e4*/ 	.short	0x010a
        /*03e6*/ 	.byte	0x11
	.zero		1


	//   ....[46]....
        /*03e8*/ 	.word	0x00001bf0
        /*03ec*/ 	.word	0x000000ff
        /*03f0*/ 	.word	0x00000030
        /*03f4*/ 	.short	0x010a
        /*03f6*/ 	.byte	0x08
	.zero		1


	//   ....[47]....
        /*03f8*/ 	.word	0x00001d10
        /*03fc*/ 	.word	0x00000002
        /*0400*/ 	.word	0x000000b0
        /*0404*/ 	.short	0x010a
        /*0406*/ 	.byte	0xff
	.zero		1


	//   ....[48]....
        /*0408*/ 	.word	0x00001dd0
        /*040c*/ 	.word	0x00000002
        /*0410*/ 	.word	0x00000000
        /*0414*/ 	.short	0x0101
        /*0416*/ 	.byte	0xff
	.zero		1


	//   ....[49]....
        /*0418*/ 	.word	0x00002330
        /*041c*/ 	.word	0x000000ff
        /*0420*/ 	.word	0x00000000
        /*0424*/ 	.short	0x010a
        /*0426*/ 	.byte	0x05
	.zero		1


	//   ....[50]....
        /*0428*/ 	.word	0x000023c0
        /*042c*/ 	.word	0x000000ff
        /*0430*/ 	.word	0x00000000
        /*0434*/ 	.short	0x010a
        /*0436*/ 	.byte	0x05
	.zero		1


	//   ....[51]....
        /*0438*/ 	.word	0x00002450
        /*043c*/ 	.word	0x000000ff
        /*0440*/ 	.word	0x00000000
        /*0444*/ 	.short	0x010a
        /*0446*/ 	.byte	0x05
	.zero		1


	//   ....[52]....
        /*0448*/ 	.word	0x000024e0
        /*044c*/ 	.word	0x000000ff
        /*0450*/ 	.word	0x00000000
        /*0454*/ 	.short	0x010a
        /*0456*/ 	.byte	0x05
	.zero		1


	//   ....[53]....
        /*0458*/ 	.word	0x00002570
        /*045c*/ 	.word	0x000000ff
        /*0460*/ 	.word	0x00000000
        /*0464*/ 	.short	0x010a
        /*0466*/ 	.byte	0x05
	.zero		1


	//   ....[54]....
        /*0468*/ 	.word	0x00002610
        /*046c*/ 	.word	0x00000000
        /*0470*/ 	.word	0x00000000
        /*0474*/ 	.short	0x010a
        /*0476*/ 	.byte	0xff
	.zero		1


	//   ....[55]....
        /*0478*/ 	.word	0x00002730
        /*047c*/ 	.word	0x00000000
        /*0480*/ 	.word	0x00000110
        /*0484*/ 	.short	0x010a
        /*0486*/ 	.byte	0xff
	.zero		1


	//   ....[56]....
        /*0488*/ 	.word	0x000027a0
        /*048c*/ 	.word	0x00000000
        /*0490*/ 	.word	0x00000000
        /*0494*/ 	.short	0x0101
        /*0496*/ 	.byte	0xff
	.zero		1


	//   ....[57]....
        /*0498*/ 	.word	0x000027c0
        /*049c*/ 	.word	0x000000ff
        /*04a0*/ 	.word	0x000000c0
        /*04a4*/ 	.short	0x010a
        /*04a6*/ 	.byte	0x05
	.zero		1


	//   ....[58]....
        /*04a8*/ 	.word	0x000028e0
        /*04ac*/ 	.word	0x00000000
        /*04b0*/ 	.word	0x000000b0
        /*04b4*/ 	.short	0x010a
        /*04b6*/ 	.byte	0xff
	.zero		1


	//   ....[59]....
        /*04b8*/ 	.word	0x000029e0
        /*04bc*/ 	.word	0x00000000
        /*04c0*/ 	.word	0x00000000
        /*04c4*/ 	.short	0x0101
        /*04c6*/ 	.byte	0xff
	.zero		1


	//   ....[60]....
        /*04c8*/ 	.word	0x00002a70
        /*04cc*/ 	.word	0x000000ff
        /*04d0*/ 	.word	0x000000c0
        /*04d4*/ 	.short	0x0106
        /*04d6*/ 	.byte	0x05
	.zero		1


	//   ....[61]....
        /*04d8*/ 	.word	0x00002a90
        /*04dc*/ 	.word	0x000000ff
        /*04e0*/ 	.word	0x000000c0
        /*04e4*/ 	.short	0x010a
        /*04e6*/ 	.byte	0x05
	.zero		1


	//   ....[62]....
        /*04e8*/ 	.word	0x00002b20
        /*04ec*/ 	.word	0x000000ff
        /*04f0*/ 	.word	0x000000c0
        /*04f4*/ 	.short	0x0106
        /*04f6*/ 	.byte	0x04
	.zero		1


	//   ....[63]....
        /*04f8*/ 	.word	0x00002b60
        /*04fc*/ 	.word	0x00000000
        /*0500*/ 	.word	0x000000c0
        /*0504*/ 	.short	0x010a
        /*0506*/ 	.byte	0xff
	.zero		1


	//   ....[64]....
        /*0508*/ 	.word	0x000030a0
        /*050c*/ 	.word	0x00000000
        /*0510*/ 	.word	0x000000b0
        /*0514*/ 	.short	0x010a
        /*0516*/ 	.byte	0xff
	.zero		1


	//   ....[65]....
        /*0518*/ 	.word	0x000031b0
        /*051c*/ 	.word	0x00000003
        /*0520*/ 	.word	0x00000000
        /*0524*/ 	.short	0x0101
        /*0526*/ 	.byte	0xff
	.zero		1


	//   ....[66]....
        /*0528*/ 	.word	0x000031c0
        /*052c*/ 	.word	0x000000ff
        /*0530*/ 	.word	0x00000000
        /*0534*/ 	.short	0x010a
        /*0536*/ 	.byte	0x06
	.zero		1


	//   ....[67]....
        /*0538*/ 	.word	0x000031e0
        /*053c*/ 	.word	0x000000ff
        /*0540*/ 	.word	0x000000f0
        /*0544*/ 	.short	0x010a
        /*0546*/ 	.byte	0x07
	.zero		1


	//   ....[68]....
        /*0548*/ 	.word	0x000032b0
        /*054c*/ 	.word	0x000000ff
        /*0550*/ 	.word	0x00000000
        /*0554*/ 	.short	0x010a
        /*0556*/ 	.byte	0x06
	.zero		1


	//   ....[69]....
        /*0558*/ 	.word	0x000033e0
        /*055c*/ 	.word	0x000000ff
        /*0560*/ 	.word	0x00000000
        /*0564*/ 	.short	0x010a
        /*0566*/ 	.byte	0x1a
	.zero		1


	//   ....[70]....
        /*0568*/ 	.word	0x00003680
        /*056c*/ 	.word	0x000000ff
        /*0570*/ 	.word	0x00000000
        /*0574*/ 	.short	0x010a
        /*0576*/ 	.byte	0x06
	.zero		1


	//   ....[71]....
        /*0578*/ 	.word	0x00003710
        /*057c*/ 	.word	0x000000ff
        /*0580*/ 	.word	0x00000000
        /*0584*/ 	.short	0x010a
        /*0586*/ 	.byte	0x06
	.zero		1


	//   ....[72]....
        /*0588*/ 	.word	0x000037a0
        /*058c*/ 	.word	0x000000ff
        /*0590*/ 	.word	0x00000000
        /*0594*/ 	.short	0x010a
        /*0596*/ 	.byte	0x06
	.zero		1


	//   ....[73]....
        /*0598*/ 	.word	0x00003830
        /*059c*/ 	.word	0x000000ff
        /*05a0*/ 	.word	0x00000000
        /*05a4*/ 	.short	0x010a
        /*05a6*/ 	.byte	0x07
	.zero		1


	//   ....[74]....
        /*05a8*/ 	.word	0x00003cb0
        /*05ac*/ 	.word	0x00000000
        /*05b0*/ 	.word	0x000000b0
        /*05b4*/ 	.short	0x010a
        /*05b6*/ 	.byte	0xff
	.zero		1


	//   ....[75]....
        /*05b8*/ 	.word	0x00003d70
        /*05bc*/ 	.word	0x00000000
        /*05c0*/ 	.word	0x00000000
        /*05c4*/ 	.short	0x0101
        /*05c6*/ 	.byte	0xff
	.zero		1


	//   ....[76]....
        /*05c8*/ 	.word	0x00004090
        /*05cc*/ 	.word	0x000000ff
        /*05d0*/ 	.word	0x000000a8
        /*05d4*/ 	.short	0x010a
        /*05d6*/ 	.byte	0x07
	.zero		1


	//   ....[77]....
        /*05d8*/ 	.word	0x00004280
        /*05dc*/ 	.word	0x000000ff
        /*05e0*/ 	.word	0x00000080
        /*05e4*/ 	.short	0x010a
        /*05e6*/ 	.byte	0x07
	.zero		1


	//   ....[78]....
        /*05e8*/ 	.word	0x000043f0
        /*05ec*/ 	.word	0x000000ff
        /*05f0*/ 	.word	0x00000060
        /*05f4*/ 	.short	0x010b
        /*05f6*/ 	.byte	0x07
	.zero		1


	//   ....[79]....
        /*05f8*/ 	.word	0x00004400
        /*05fc*/ 	.word	0x000000ff
        /*0600*/ 	.word	0x00000000
        /*0604*/ 	.short	0x0101
        /*0606*/ 	.byte	0x08
	.zero		1


	//   ....[80]....
        /*0608*/ 	.word	0x00004410
        /*060c*/ 	.word	0x000000ff
        /*0610*/ 	.word	0x00000088
        /*0614*/ 	.short	0x010a
        /*0616*/ 	.byte	0x07
	.zero		1


	//   ....[81]....
        /*0618*/ 	.word	0x00004560
        /*061c*/ 	.word	0x000000ff
        /*0620*/ 	.word	0x00000068
        /*0624*/ 	.short	0x010b
        /*0626*/ 	.byte	0x07
	.zero		1


	//   ....[82]....
        /*0628*/ 	.word	0x00004570
        /*062c*/ 	.word	0x000000ff
        /*0630*/ 	.word	0x00000000
        /*0634*/ 	.short	0x0101
        /*0636*/ 	.byte	0x08
	.zero		1


	//   ....[83]....
        /*0638*/ 	.word	0x00004580
        /*063c*/ 	.word	0x000000ff
        /*0640*/ 	.word	0x00000090
        /*0644*/ 	.short	0x010a
        /*0646*/ 	.byte	0x07
	.zero		1


	//   ....[84]....
        /*0648*/ 	.word	0x00004700
        /*064c*/ 	.word	0x000000ff
        /*0650*/ 	.word	0x00000070
        /*0654*/ 	.short	0x010b
        /*0656*/ 	.byte	0x07
	.zero		1


	//   ....[85]....
        /*0658*/ 	.word	0x00004740
        /*065c*/ 	.word	0x000000ff
        /*0660*/ 	.word	0x00000000
        /*0664*/ 	.short	0x0101
        /*0666*/ 	.byte	0x08
	.zero		1


	//   ....[86]....
        /*0668*/ 	.word	0x00004780
        /*066c*/ 	.word	0x000000ff
        /*0670*/ 	.word	0x00000098
        /*0674*/ 	.short	0x010a
        /*0676*/ 	.byte	0x07
	.zero		1


	//   ....[87]....
        /*0678*/ 	.word	0x000049c0
        /*067c*/ 	.word	0x000000ff
        /*0680*/ 	.word	0x00000078
        /*0684*/ 	.short	0x010b
        /*0686*/ 	.byte	0x07
	.zero		1


	//   ....[88]....
        /*0688*/ 	.word	0x000049e0
        /*068c*/ 	.word	0x000000ff
        /*0690*/ 	.word	0x00000000
        /*0694*/ 	.short	0x0101
        /*0696*/ 	.byte	0x0d
	.zero		1


	//   ....[89]....
        /*0698*/ 	.word	0x00004a10
        /*069c*/ 	.word	0x000000ff
        /*06a0*/ 	.word	0x00000080
        /*06a4*/ 	.short	0x010a
        /*06a6*/ 	.byte	0x07
	.zero		1


	//   ....[90]....
        /*06a8*/ 	.word	0x00004a30
        /*06ac*/ 	.word	0x000000ff
        /*06b0*/ 	.word	0x00000088
        /*06b4*/ 	.short	0x010a
        /*06b6*/ 	.byte	0x07
	.zero		1


	//   ....[91]....
        /*06b8*/ 	.word	0x00004a50
        /*06bc*/ 	.word	0x000000ff
        /*06c0*/ 	.word	0x00000090
        /*06c4*/ 	.short	0x010a
        /*06c6*/ 	.byte	0x07
	.zero		1


	//   ....[92]....
        /*06c8*/ 	.word	0x00004a90
        /*06cc*/ 	.word	0x00000000
        /*06d0*/ 	.word	0x00000098
        /*06d4*/ 	.short	0x010a
        /*06d6*/ 	.byte	0xff
	.zero		1


	//   ....[93]....
        /*06d8*/ 	.word	0x00004dc0
        /*06dc*/ 	.word	0x00000000
        /*06e0*/ 	.word	0x000000b0
        /*06e4*/ 	.short	0x010a
        /*06e6*/ 	.byte	0xff
	.zero		1


	//   ....[94]....
        /*06e8*/ 	.word	0x00004ed0
        /*06ec*/ 	.word	0x00000000
        /*06f0*/ 	.word	0x00000000
        /*06f4*/ 	.short	0x0101
        /*06f6*/ 	.byte	0xff
	.zero		1


	//   ....[95]....
        /*06f8*/ 	.word	0x00005920
        /*06fc*/ 	.word	0x000000ff
        /*0700*/ 	.word	0x00000060
        /*0704*/ 	.short	0x010a
        /*0706*/ 	.byte	0x30
	.zero		1


	//   ....[96]....
        /*0708*/ 	.word	0x00005960
        /*070c*/ 	.word	0x00000040
        /*0710*/ 	.word	0x000000d0
        /*0714*/ 	.short	0x010a
        /*0716*/ 	.byte	0xff
	.zero		1


	//   ....[97]....
        /*0718*/ 	.word	0x00005a50
        /*071c*/ 	.word	0x000000ff
        /*0720*/ 	.word	0x00000060
        /*0724*/ 	.short	0x010a
        /*0726*/ 	.byte	0x30
	.zero		1


	//   ....[98]....
        /*0728*/ 	.word	0x00005b40
        /*072c*/ 	.word	0x00000040
        /*0730*/ 	.word	0x000000d0
        /*0734*/ 	.short	0x010a
        /*0736*/ 	.byte	0xff
	.zero		1


	//   ....[99]....
        /*0738*/ 	.word	0x00006610
        /*073c*/ 	.word	0x00000000
        /*0740*/ 	.word	0x00000000
        /*0744*/ 	.short	0x0101
        /*0746*/ 	.byte	0xff
	.zero		1


	//   ....[100]....
        /*0748*/ 	.word	0x00006620
        /*074c*/ 	.word	0x00000002
        /*0750*/ 	.word	0x00000060
        /*0754*/ 	.short	0x010a
        /*0756*/ 	.byte	0xff
	.zero		1


	//   ....[101]....
        /*0758*/ 	.word	0x00006700
        /*075c*/ 	.word	0x00000002
        /*0760*/ 	.word	0x00000060
        /*0764*/ 	.short	0x010a
        /*0766*/ 	.byte	0xff
	.zero		1


	//   ....[102]....
        /*0768*/ 	.word	0x00007260
        /*076c*/ 	.word	0x00000048
        /*0770*/ 	.word	0x00000000
        /*0774*/ 	.short	0x0101
        /*0776*/ 	.byte	0xff
	.zero		1


	//   ....[103]....
        /*0778*/ 	.word	0x00007280
        /*077c*/ 	.word	0x00000000
        /*0780*/ 	.word	0x00000060
        /*0784*/ 	.short	0x010a
        /*0786*/ 	.byte	0xff
	.zero		1


	//   ....[104]....
        /*0788*/ 	.word	0x00007350
        /*078c*/ 	.word	0x00000000
        /*0790*/ 	.word	0x00000060
        /*0794*/ 	.short	0x010a
        /*0796*/ 	.byte	0xff
	.zero		1


	//   ....[105]....
        /*0798*/ 	.word	0x00007eb0
        /*079c*/ 	.word	0x00000048
        /*07a0*/ 	.word	0x00000000
        /*07a4*/ 	.short	0x0101
        /*07a6*/ 	.byte	0xff
	.zero		1


	//   ....[106]....
        /*07a8*/ 	.word	0x00007ed0
        /*07ac*/ 	.word	0x00000000
        /*07b0*/ 	.word	0x00000060
        /*07b4*/ 	.short	0x010a
        /*07b6*/ 	.byte	0xff
	.zero		1


	//   ....[107]....
        /*07b8*/ 	.word	0x00007fa0
        /*07bc*/ 	.word	0x00000000
        /*07c0*/ 	.word	0x00000060
        /*07c4*/ 	.short	0x010a
        /*07c6*/ 	.byte	0xff
	.zero		1


	//   ....[108]....
        /*07c8*/ 	.word	0x000082e0
        /*07cc*/ 	.word	0x000000ff
        /*07d0*/ 	.word	0x00000000
        /*07d4*/ 	.short	0x0101
        /*07d6*/ 	.byte	0x05
	.zero		1


	//   ....[109]....
        /*07d8*/ 	.word	0x00008b60
        /*07dc*/ 	.word	0x00000000
        /*07e0*/ 	.word	0x00000000
        /*07e4*/ 	.short	0x0101
        /*07e6*/ 	.byte	0xff
	.zero		1


	//   ....[110]....
        /*07e8*/ 	.word	0x00008dd0
        /*07ec*/ 	.word	0x000000ff
        /*07f0*/ 	.word	0x00000000
        /*07f4*/ 	.short	0x0101
        /*07f6*/ 	.byte	0x04
	.zero		1


	//   ....[111]....
        /*07f8*/ 	.word	0x00008df0
        /*07fc*/ 	.word	0x00000002
        /*0800*/ 	.word	0x00000120
        /*0804*/ 	.short	0x010a
        /*0806*/ 	.byte	0xff
	.zero		1


	//   ....[112]....
        /*0808*/ 	.word	0x00008e50
        /*080c*/ 	.word	0x00000002
        /*0810*/ 	.word	0x00000030
        /*0814*/ 	.short	0x010a
        /*0816*/ 	.byte	0xff
	.zero		1


	//   ....[113]....
        /*0818*/ 	.word	0x00008eb0
        /*081c*/ 	.word	0x00000002
        /*0820*/ 	.word	0x00000030
        /*0824*/ 	.short	0x010a
        /*0826*/ 	.byte	0xff
	.zero		1


	//   ....[114]....
        /*0828*/ 	.word	0x00008f00
        /*082c*/ 	.word	0x00000002
        /*0830*/ 	.word	0x000000b0
        /*0834*/ 	.short	0x010a
        /*0836*/ 	.byte	0xff
	.zero		1


	//   ....[115]....
        /*0838*/ 	.word	0x00008f60
        /*083c*/ 	.word	0x00000000
        /*0840*/ 	.word	0x00000000
        /*0844*/ 	.short	0x010a
        /*0846*/ 	.byte	0xff
	.zero		1


	//   ....[116]....
        /*0848*/ 	.word	0x00008fc0
        /*084c*/ 	.word	0x00000000
        /*0850*/ 	.word	0x00000000
        /*0854*/ 	.short	0x010a
        /*0856*/ 	.byte	0xff
	.zero		1


	//   ....[117]....
        /*0858*/ 	.word	0x00009020
        /*085c*/ 	.word	0x00000000
        /*0860*/ 	.word	0x00000000
        /*0864*/ 	.short	0x010a
        /*0866*/ 	.byte	0xff
	.zero		1


	//   ....[118]....
        /*0868*/ 	.word	0x00009080
        /*086c*/ 	.word	0x00000000
        /*0870*/ 	.word	0x00000000
        /*0874*/ 	.short	0x010a
        /*0876*/ 	.byte	0xff
	.zero		1


	//   ....[119]....
        /*0878*/ 	.word	0x000090e0
        /*087c*/ 	.word	0x00000000
        /*0880*/ 	.word	0x00000000
        /*0884*/ 	.short	0x010a
        /*0886*/ 	.byte	0xff
	.zero		1


	//   ....[120]....
        /*0888*/ 	.word	0x00009130
        /*088c*/ 	.word	0x00000000
        /*0890*/ 	.word	0x00000110
        /*0894*/ 	.short	0x010a
        /*0896*/ 	.byte	0xff
	.zero		1


	//   ....[121]....
        /*0898*/ 	.word	0x00009190
        /*089c*/ 	.word	0x00000000
        /*08a0*/ 	.word	0x000000c0
        /*08a4*/ 	.short	0x010a
        /*08a6*/ 	.byte	0xff
	.zero		1


	//   ....[122]....
        /*08a8*/ 	.word	0x000091e0
        /*08ac*/ 	.word	0x00000000
        /*08b0*/ 	.word	0x000000b0
        /*08b4*/ 	.short	0x010a
        /*08b6*/ 	.byte	0xff
	.zero		1


	//   ....[123]....
        /*08b8*/ 	.word	0x00009240
        /*08bc*/ 	.word	0x00000000
        /*08c0*/ 	.word	0x000000c0
        /*08c4*/ 	.short	0x010a
        /*08c6*/ 	.byte	0xff
	.zero		1


	//   ....[124]....
        /*08c8*/ 	.word	0x00009290
        /*08cc*/ 	.word	0x00000000
        /*08d0*/ 	.word	0x000000b0
        /*08d4*/ 	.short	0x010a
        /*08d6*/ 	.byte	0xff
	.zero		1


	//   ....[125]....
        /*08d8*/ 	.word	0x000092f0
        /*08dc*/ 	.word	0x00000002
        /*08e0*/ 	.word	0x000000f0
        /*08e4*/ 	.short	0x010a
        /*08e6*/ 	.byte	0xff
	.zero		1


	//   ....[126]....
        /*08e8*/ 	.word	0x00009350
        /*08ec*/ 	.word	0x00000000
        /*08f0*/ 	.word	0x00000000
        /*08f4*/ 	.short	0x010a
        /*08f6*/ 	.byte	0xff
	.zero		1


	//   ....[127]....
        /*08f8*/ 	.word	0x000093b0
        /*08fc*/ 	.word	0x00000000
        /*0900*/ 	.word	0x00000000
        /*0904*/ 	.short	0x010a
        /*0906*/ 	.byte	0xff
	.zero		1


	//   ....[128]....
        /*0908*/ 	.word	0x00009410
        /*090c*/ 	.word	0x00000000
        /*0910*/ 	.word	0x00000000
        /*0914*/ 	.short	0x010a
        /*0916*/ 	.byte	0xff
	.zero		1


	//   ....[129]....
        /*0918*/ 	.word	0x00009470
        /*091c*/ 	.word	0x00000000
        /*0920*/ 	.word	0x00000000
        /*0924*/ 	.short	0x010a
        /*0926*/ 	.byte	0xff
	.zero		1


	//   ....[130]....
        /*0928*/ 	.word	0x000094d0
        /*092c*/ 	.word	0x00000000
        /*0930*/ 	.word	0x00000000
        /*0934*/ 	.short	0x010a
        /*0936*/ 	.byte	0xff
	.zero		1


	//   ....[131]....
        /*0938*/ 	.word	0x00009520
        /*093c*/ 	.word	0x00000000
        /*0940*/ 	.word	0x000000b0
        /*0944*/ 	.short	0x010a
        /*0946*/ 	.byte	0xff
	.zero		1


	//   ....[132]....
        /*0948*/ 	.word	0x00009580
        /*094c*/ 	.word	0x00000000
        /*0950*/ 	.word	0x000000a8
        /*0954*/ 	.short	0x010a
        /*0956*/ 	.byte	0xff
	.zero		1


	//   ....[133]....
        /*0958*/ 	.word	0x000095e0
        /*095c*/ 	.word	0x00000000
        /*0960*/ 	.word	0x00000080
        /*0964*/ 	.short	0x010a
        /*0966*/ 	.byte	0xff
	.zero		1


	//   ....[134]....
        /*0968*/ 	.word	0x00009640
        /*096c*/ 	.word	0x00000000
        /*0970*/ 	.word	0x00000088
        /*0974*/ 	.short	0x010a
        /*0976*/ 	.byte	0xff
	.zero		1


	//   ....[135]....
        /*0978*/ 	.word	0x000096a0
        /*097c*/ 	.word	0x00000000
        /*0980*/ 	.word	0x00000090
        /*0984*/ 	.short	0x010a
        /*0986*/ 	.byte	0xff
	.zero		1


	//   ....[136]....
        /*0988*/ 	.word	0x00009700
        /*098c*/ 	.word	0x00000000
        /*0990*/ 	.word	0x00000098
        /*0994*/ 	.short	0x010a
        /*0996*/ 	.byte	0xff
	.zero		1


	//   ....[137]....
        /*0998*/ 	.word	0x00009760
        /*099c*/ 	.word	0x00000000
        /*09a0*/ 	.word	0x00000080
        /*09a4*/ 	.short	0x010a
        /*09a6*/ 	.byte	0xff
	.zero		1


	//   ....[138]....
        /*09a8*/ 	.word	0x000097c0
        /*09ac*/ 	.word	0x00000000
        /*09b0*/ 	.word	0x00000088
        /*09b4*/ 	.short	0x010a
        /*09b6*/ 	.byte	0xff
	.zero		1


	//   ....[139]....
        /*09b8*/ 	.word	0x00009820
        /*09bc*/ 	.word	0x00000000
        /*09c0*/ 	.word	0x00000090
        /*09c4*/ 	.short	0x010a
        /*09c6*/ 	.byte	0xff
	.zero		1


	//   ....[140]....
        /*09c8*/ 	.word	0x00009870
        /*09cc*/ 	.word	0x00000000
        /*09d0*/ 	.word	0x000000b0
        /*09d4*/ 	.short	0x010a
        /*09d6*/ 	.byte	0xff
	.zero		1


	//   ....[141]....
        /*09d8*/ 	.word	0x000098d0
        /*09dc*/ 	.word	0x00000002
        /*09e0*/ 	.word	0x00000060
        /*09e4*/ 	.short	0x010a
        /*09e6*/ 	.byte	0xff
	.zero		1


	//   ....[142]....
        /*09e8*/ 	.word	0x00009920
        /*09ec*/ 	.word	0x00000040
        /*09f0*/ 	.word	0x000000d0
        /*09f4*/ 	.short	0x010a
        /*09f6*/ 	.byte	0xff
	.zero		1


	//   ....[143]....
        /*09f8*/ 	.word	0x00009970
        /*09fc*/ 	.word	0x00000002
        /*0a00*/ 	.word	0x00000060
        /*0a04*/ 	.short	0x010a
        /*0a06*/ 	.byte	0xff
	.zero		1


	//   ....[144]....
        /*0a08*/ 	.word	0x000099c0
        /*0a0c*/ 	.word	0x00000000
        /*0a10*/ 	.word	0x00000060
        /*0a14*/ 	.short	0x010a
        /*0a16*/ 	.byte	0xff
	.zero		1


	//   ....[145]....
        /*0a18*/ 	.word	0x00009a10
        /*0a1c*/ 	.word	0x00000000
        /*0a20*/ 	.word	0x00000060
        /*0a24*/ 	.short	0x010a
        /*0a26*/ 	.byte	0xff
	.zero		1


	//----- nvinfo : EIATTR_NUM_MBARRIERS
	.align		4
.L_47:
        /*0a28*/ 	.byte	0x03, 0x38
        /*0a2a*/ 	.short	0x0026


	//----- nvinfo : EIATTR_EXIT_INSTR_OFFSETS
	.align		4
        /*0a2c*/ 	.byte	0x04, 0x1c
        /*0a2e*/ 	.short	(.L_49 - .L_48)


	//   ....[0]....
.L_48:
        /*0a30*/ 	.word	0x00002640


	//   ....[1]....
        /*0a34*/ 	.word	0x00002b30


	//   ....[2]....
        /*0a38*/ 	.word	0x00002b90


	//   ....[3]....
        /*0a3c*/ 	.word	0x00003a90


	//   ....[4]....
        /*0a40*/ 	.word	0x00004ac0


	//   ....[5]....
        /*0a44*/ 	.word	0x00004b00


	//   ....[6]....
        /*0a48*/ 	.word	0x00008cc0


	//   ....[7]....
        /*0a4c*/ 	.word	0x00008d40


	//   ....[8]....
        /*0a50*/ 	.word	0x00008d70


	//   ....[9]....
        /*0a54*/ 	.word	0x00008de0


	//----- nvinfo : EIATTR_MAX_THREADS
	.align		4
.L_49:
        /*0a58*/ 	.byte	0x04, 0x05
        /*0a5a*/ 	.short	(.L_51 - .L_50)
.L_50:
        /*0a5c*/ 	.word	0x00000100
        /*0a60*/ 	.word	0x00000001
        /*0a64*/ 	.word	0x00000001


	//----- nvinfo : EIATTR_CRS_STACK_SIZE
	.align		4
.L_51:
        /*0a68*/ 	.byte	0x04, 0x1e
        /*0a6a*/ 	.short	(.L_53 - .L_52)
.L_52:
        /*0a6c*/ 	.word	0x00000000


	//----- nvinfo : EIATTR_CBANK_PARAM_SIZE
	.align		4
.L_53:
        /*0a70*/ 	.byte	0x03, 0x19
        /*0a72*/ 	.short	0x0800


	//----- nvinfo : EIATTR_PARAM_CBANK
	.align		4
        /*0a74*/ 	.byte	0x04, 0x0a
        /*0a76*/ 	.short	(.L_55 - .L_54)
	.align		4
.L_54:
        /*0a78*/ 	.word	index@(.nv.constant0._ZN7cutlass13device_kernelINS_4gemm6kernel13GemmUniversalIN4cute5tupleIJiiiiEEENS1_10collective13CollectiveMmaINS1_35MainloopSm100TmaUmmaWarpSpecializedILi6ELi2ELi4ENS5_IJNS4_1CILi1EEESB_SB_EEEEENS5_IJNSA_ILi128EEESE_NSA_ILi64EEEEEENS_6half_tENS5_IJlSB_lEEESH_SI_NS4_8TiledMMAINS4_8MMA_AtomIJNS4_20SM100_MMA_F16BF16_SSISH_SH_fLi128ELi128ELNS4_4UMMA5MajorE0ELSN_0ELNSM_7ScaleInE0ELSO_0EEEEEENS4_6LayoutISC_NS5_IJNSA_ILi0EEESS_SS_EEEEENS5_IJNS4_10UnderscoreESV_SV_EEEEENS4_13SM90_TMA_LOADENS4_14ComposedLayoutINS4_7SwizzleILi3ELi4ELi3EEENS4_18smem_ptr_flag_bitsILi16EEENSR_INS5_IJNSA_ILi8EEESF_EEENS5_IJSF_SB_EEEEEEEvNS4_8identityESY_S18_vS19_EENS_8epilogue10collective18CollectiveEpilogueINS1B_23Sm100TmaWarpSpecializedILi4ELi2ELi32ELb1ELb0EEEJSG_NS5_IJNSR_ISE_SB_EENSR_INSA_ILi32EEESB_EEEEESH_SI_SH_SI_NS1B_6fusion15FusionCallbacksIS1F_NS1K_17LinearCombinationISH_fSH_fLNS_15FloatRoundStyleE2EEESG_S1J_JEEENS4_5SM1004TMEM4LOAD26SM100_TMEM_LOAD_32dp32b32xESY_NSZ_INS10_ILi2ELi4ELi3EEES13_NSR_INS5_IJS14_S1H_EEENS5_IJS1H_SB_EEEEEEENS4_39AutoVectorizingCopyWithAssumedAlignmentILi128EEENS4_14SM90_TMA_STOREES1Y_S20_S20_EEEvvEEEEvNT_6ParamsE)
        /*0a7c*/ 	.short	0x0380
        /*0a7e*/ 	.short	0x0800


	//----- nvinfo : EIATTR_SW_WAR
	.align		4
.L_55:
        /*0a80*/ 	.byte	0x04, 0x36
        /*0a82*/ 	.short	(.L_57 - .L_56)
.L_56:
        /*0a84*/ 	.word	0x00000008
.L_57:


//--------------------- .nv.callgraph             --------------------------
	.section	.nv.callgraph,"",@"SHT_CUDA_CALLGRAPH"
	.align	4
	.sectionentsize	8
	.align		4
        /*0000*/ 	.word	0x00000000
	.align		4
        /*0004*/ 	.word	0xffffffff
	.align		4
        /*0008*/ 	.word	index@(_ZN7cutlass13device_kernelINS_4gemm6kernel13GemmUniversalIN4cute5tupleIJiiiiEEENS1_10collective13CollectiveMmaINS1_35MainloopSm100TmaUmmaWarpSpecializedILi6ELi2ELi4ENS5_IJNS4_1CILi1EEESB_SB_EEEEENS5_IJNSA_ILi128EEESE_NSA_ILi64EEEEEENS_6half_tENS5_IJlSB_lEEESH_SI_NS4_8TiledMMAINS4_8MMA_AtomIJNS4_20SM100_MMA_F16BF16_SSISH_SH_fLi128ELi128ELNS4_4UMMA5MajorE0ELSN_0ELNSM_7ScaleInE0ELSO_0EEEEEENS4_6LayoutISC_NS5_IJNSA_ILi0EEESS_SS_EEEEENS5_IJNS4_10UnderscoreESV_SV_EEEEENS4_13SM90_TMA_LOADENS4_14ComposedLayoutINS4_7SwizzleILi3ELi4ELi3EEENS4_18smem_ptr_flag_bitsILi16EEENSR_INS5_IJNSA_ILi8EEESF_EEENS5_IJSF_SB_EEEEEEEvNS4_8identityESY_S18_vS19_EENS_8epilogue10collective18CollectiveEpilogueINS1B_23Sm100TmaWarpSpecializedILi4ELi2ELi32ELb1ELb0EEEJSG_NS5_IJNSR_ISE_SB_EENSR_INSA_ILi32EEESB_EEEEESH_SI_SH_SI_NS1B_6fusion15FusionCallbacksIS1F_NS1K_17LinearCombinationISH_fSH_fLNS_15FloatRoundStyleE2EEESG_S1J_JEEENS4_5SM1004TMEM4LOAD26SM100_TMEM_LOAD_32dp32b32xESY_NSZ_INS10_ILi2ELi4ELi3EEES13_NSR_INS5_IJS14_S1H_EEENS5_IJS1H_SB_EEEEEEENS4_39AutoVectorizingCopyWithAssumedAlignmentILi128EEENS4_14SM90_TMA_STOREES1Y_S20_S20_EEEvvEEEEvNT_6ParamsE)
	.align		4
        /*000c*/ 	.word	index@(__assertfail)
	.align		4
        /*0010*/ 	.word	0x00000000
	.align		4
        /*0014*/ 	.word	0xfffffffe
	.align		4
        /*0018*/ 	.word	0x00000000
	.align		4
        /*001c*/ 	.word	0xfffffffd
	.align		4
        /*0020*/ 	.word	0x00000000
	.align		4
        /*0024*/ 	.word	0xfffffffc


//--------------------- .nv.constant4             --------------------------
	.section	.nv.constant4,"a",@progbits
	.align	8
	.align		8
.nv.constant4:
        /*0000*/ 	.dword	__assertfail
	.align		8
        /*0008*/ 	.dword	__unnamed_1
	.align		8
        /*0010*/ 	.dword	__unnamed_2
	.align		8
        /*0018*/ 	.dword	_ZN40_INTERNAL_e959f704_4_k_cu_f88b9b33_395334cuda3std3__45__cpo5beginE
	.align		8
        /*0020*/ 	.dword	_ZN40_INTERNAL_e959f704_4_k_cu_f88b9b33_395334cuda3std3__45__cpo3endE
	.align		8
        /*0028*/ 	.dword	_ZN40_INTERNAL_e959f704_4_k_cu_f88b9b33_395334cuda3std3__45__cpo6cbeginE
	.align		8
        /*0030*/ 	.dword	_ZN40_INTERNAL_e959f704_4_k_cu_f88b9b33_395334cuda3std3__45__cpo4cendE
	.align		8
        /*0038*/ 	.dword	_ZN40_INTERNAL_e959f704_4_k_cu_f88b9b33_395334cuda3std3__442_GLOBAL__N__e959f704_4_k_cu_f88b9b33_395336ignoreE
	.align		8
        /*0040*/ 	.dword	_ZN40_INTERNAL_e959f704_4_k_cu_f88b9b33_395334cuda3std3__419piecewise_constructE
	.align		8
        /*0048*/ 	.dword	_ZN40_INTERNAL_e959f704_4_k_cu_f88b9b33_395334cuda3std3__48in_placeE
	.align		8
        /*0050*/ 	.dword	_ZN40_INTERNAL_e959f704_4_k_cu_f88b9b33_395334cuda3std6ranges3__45__cpo4swapE
	.align		8
        /*0058*/ 	.dword	_ZN40_INTERNAL_e959f704_4_k_cu_f88b9b33_395334cuda3std6ranges3__45__cpo9iter_moveE
	.align		8
        /*0060*/ 	.dword	_ZN40_INTERNAL_e959f704_4_k_cu_f88b9b33_395334cute7productE
	.align		8
        /*0068*/ 	.dword	_ZN40_INTERNAL_e959f704_4_k_cu_f88b9b33_395334cute1_E
	.align		8
        /*0070*/ 	.dword	$str$25
	.align		8
        /*0078*/ 	.dword	$str$26
	.align		8
        /*0080*/ 	.dword	$str$27
	.align		8
        /*0088*/ 	.dword	$str$28


//--------------------- .text._ZN7cutlass13device_kernelINS_4gemm6kernel13GemmUniversalIN4cute5tupleIJiiiiEEENS1_10collective13CollectiveMmaINS1_35MainloopSm100TmaUmmaWarpSpecializedILi6ELi2ELi4ENS5_IJNS4_1CILi1EEESB_SB_EEEEENS5_IJNSA_ILi128EEESE_NSA_ILi64EEEEEENS_6half_tENS5_IJlSB_lEEESH_SI_NS4_8TiledMMAINS4_8MMA_AtomIJNS4_20SM100_MMA_F16BF16_SSISH_SH_fLi128ELi128ELNS4_4UMMA5MajorE0ELSN_0ELNSM_7ScaleInE0ELSO_0EEEEEENS4_6LayoutISC_NS5_IJNSA_ILi0EEESS_SS_EEEEENS5_IJNS4_10UnderscoreESV_SV_EEEEENS4_13SM90_TMA_LOADENS4_14ComposedLayoutINS4_7SwizzleILi3ELi4ELi3EEENS4_18smem_ptr_flag_bitsILi16EEENSR_INS5_IJNSA_ILi8EEESF_EEENS5_IJSF_SB_EEEEEEEvNS4_8identityESY_S18_vS19_EENS_8epilogue10collective18CollectiveEpilogueINS1B_23Sm100TmaWarpSpecializedILi4ELi2ELi32ELb1ELb0EEEJSG_NS5_IJNSR_ISE_SB_EENSR_INSA_ILi32EEESB_EEEEESH_SI_SH_SI_NS1B_6fusion15FusionCallbacksIS1F_NS1K_17LinearCombinationISH_fSH_fLNS_15FloatRoundStyleE2EEESG_S1J_JEEENS4_5SM1004TMEM4LOAD26SM100_TMEM_LOAD_32dp32b32xESY_NSZ_INS10_ILi2ELi4ELi3EEES13_NSR_INS5_IJS14_S1H_EEENS5_IJS1H_SB_EEEEEEENS4_39AutoVectorizingCopyWithAssumedAlignmentILi128EEENS4_14SM90_TMA_STOREES1Y_S20_S20_EEEvvEEEEvNT_6ParamsE --------------------------
	.section	.text._ZN7cutlass13device_kernelINS_4gemm6kernel13GemmUniversalIN4cute5tupleIJiiiiEEENS1_10collective13CollectiveMmaINS1_35MainloopSm100TmaUmmaWarpSpecializedILi6ELi2ELi4ENS5_IJNS4_1CILi1EEESB_SB_EEEEENS5_IJNSA_ILi128EEESE_NSA_ILi64EEEEEENS_6half_tENS5_IJlSB_lEEESH_SI_NS4_8TiledMMAINS4_8MMA_AtomIJNS4_20SM100_MMA_F16BF16_SSISH_SH_fLi128ELi128ELNS4_4UMMA5MajorE0ELSN_0ELNSM_7ScaleInE0ELSO_0EEEEEENS4_6LayoutISC_NS5_IJNSA_ILi0EEESS_SS_EEEEENS5_IJNS4_10UnderscoreESV_SV_EEEEENS4_13SM90_TMA_LOADENS4_14ComposedLayoutINS4_7SwizzleILi3ELi4ELi3EEENS4_18smem_ptr_flag_bitsILi16EEENSR_INS5_IJNSA_ILi8EEESF_EEENS5_IJSF_SB_EEEEEEEvNS4_8identityESY_S18_vS19_EENS_8epilogue10collective18CollectiveEpilogueINS1B_23Sm100TmaWarpSpecializedILi4ELi2ELi32ELb1ELb0EEEJSG_NS5_IJNSR_ISE_SB_EENSR_INSA_ILi32EEESB_EEEEESH_SI_SH_SI_NS1B_6fusion15FusionCallbacksIS1F_NS1K_17LinearCombinationISH_fSH_fLNS_15FloatRoundStyleE2EEESG_S1J_JEEENS4_5SM1004TMEM4LOAD26SM100_TMEM_LOAD_32dp32b32xESY_NSZ_INS10_ILi2ELi4ELi3EEES13_NSR_INS5_IJS14_S1H_EEENS5_IJS1H_SB_EEEEEEENS4_39AutoVectorizingCopyWithAssumedAlignmentILi128EEENS4_14SM90_TMA_STOREES1Y_S20_S20_EEEvvEEEEvNT_6ParamsE,"ax",@progbits
	.align	128
.text._ZN7cutlass13device_kernelINS_4gemm6kernel13GemmUniversalIN4cute5tupleIJiiiiEEENS1_10collective13CollectiveMmaINS1_35MainloopSm100TmaUmmaWarpSpecializedILi6ELi2ELi4ENS5_IJNS4_1CILi1EEESB_SB_EEEEENS5_IJNSA_ILi128EEESE_NSA_ILi64EEEEEENS_6half_tENS5_IJlSB_lEEESH_SI_NS4_8TiledMMAINS4_8MMA_AtomIJNS4_20SM100_MMA_F16BF16_SSISH_SH_fLi128ELi128ELNS4_4UMMA5MajorE0ELSN_0ELNSM_7ScaleInE0ELSO_0EEEEEENS4_6LayoutISC_NS5_IJNSA_ILi0EEESS_SS_EEEEENS5_IJNS4_10UnderscoreESV_SV_EEEEENS4_13SM90_TMA_LOADENS4_14ComposedLayoutINS4_7SwizzleILi3ELi4ELi3EEENS4_18smem_ptr_flag_bitsILi16EEENSR_INS5_IJNSA_ILi8EEESF_EEENS5_IJSF_SB_EEEEEEEvNS4_8identityESY_S18_vS19_EENS_8epilogue10collective18CollectiveEpilogueINS1B_23Sm100TmaWarpSpecializedILi4ELi2ELi32ELb1ELb0EEEJSG_NS5_IJNSR_ISE_SB_EENSR_INSA_ILi32EEESB_EEEEESH_SI_SH_SI_NS1B_6fusion15FusionCallbacksIS1F_NS1K_17LinearCombinationISH_fSH_fLNS_15FloatRoundStyleE2EEESG_S1J_JEEENS4_5SM1004TMEM4LOAD26SM100_TMEM_LOAD_32dp32b32xESY_NSZ_INS10_ILi2ELi4ELi3EEES13_NSR_INS5_IJS14_S1H_EEENS5_IJS1H_SB_EEEEEEENS4_39AutoVectorizingCopyWithAssumedAlignmentILi128EEENS4_14SM90_TMA_STOREES1Y_S20_S20_EEEvvEEEEvNT_6ParamsE:
        .type           _ZN7cutlass13device_kernelINS_4gemm6kernel13GemmUniversalIN4cute5tupleIJiiiiEEENS1_10collective13CollectiveMmaINS1_35MainloopSm100TmaUmmaWarpSpecializedILi6ELi2ELi4ENS5_IJNS4_1CILi1EEESB_SB_EEEEENS5_IJNSA_ILi128EEESE_NSA_ILi64EEEEEENS_6half_tENS5_IJlSB_lEEESH_SI_NS4_8TiledMMAINS4_8MMA_AtomIJNS4_20SM100_MMA_F16BF16_SSISH_SH_fLi128ELi128ELNS4_4UMMA5MajorE0ELSN_0ELNSM_7ScaleInE0ELSO_0EEEEEENS4_6LayoutISC_NS5_IJNSA_ILi0EEESS_SS_EEEEENS5_IJNS4_10UnderscoreESV_SV_EEEEENS4_13SM90_TMA_LOADENS4_14ComposedLayoutINS4_7SwizzleILi3ELi4ELi3EEENS4_18smem_ptr_flag_bitsILi16EEENSR_INS5_IJNSA_ILi8EEESF_EEENS5_IJSF_SB_EEEEEEEvNS4_8identityESY_S18_vS19_EENS_8epilogue10collective18CollectiveEpilogueINS1B_23Sm100TmaWarpSpecializedILi4ELi2ELi32ELb1ELb0EEEJSG_NS5_IJNSR_ISE_SB_EENSR_INSA_ILi32EEESB_EEEEESH_SI_SH_SI_NS1B_6fusion15FusionCallbacksIS1F_NS1K_17LinearCombinationISH_fSH_fLNS_15FloatRoundStyleE2EEESG_S1J_JEEENS4_5SM1004TMEM4LOAD26SM100_TMEM_LOAD_32dp32b32xESY_NSZ_INS10_ILi2ELi4ELi3EEES13_NSR_INS5_IJS14_S1H_EEENS5_IJS1H_SB_EEEEEEENS4_39AutoVectorizingCopyWithAssumedAlignmentILi128EEENS4_14SM90_TMA_STOREES1Y_S20_S20_EEEvvEEEEvNT_6ParamsE,@function
        .size           _ZN7cutlass13device_kernelINS_4gemm6kernel13GemmUniversalIN4cute5tupleIJiiiiEEENS1_10collective13CollectiveMmaINS1_35MainloopSm100TmaUmmaWarpSpecializedILi6ELi2ELi4ENS5_IJNS4_1CILi1EEESB_SB_EEEEENS5_IJNSA_ILi128EEESE_NSA_ILi64EEEEEENS_6half_tENS5_IJlSB_lEEESH_SI_NS4_8TiledMMAINS4_8MMA_AtomIJNS4_20SM100_MMA_F16BF16_SSISH_SH_fLi128ELi128ELNS4_4UMMA5MajorE0ELSN_0ELNSM_7ScaleInE0ELSO_0EEEEEENS4_6LayoutISC_NS5_IJNSA_ILi0EEESS_SS_EEEEENS5_IJNS4_10UnderscoreESV_SV_EEEEENS4_13SM90_TMA_LOADENS4_14ComposedLayoutINS4_7SwizzleILi3ELi4ELi3EEENS4_18smem_ptr_flag_bitsILi16EEENSR_INS5_IJNSA_ILi8EEESF_EEENS5_IJSF_SB_EEEEEEEvNS4_8identityESY_S18_vS19_EENS_8epilogue10collective18CollectiveEpilogueINS1B_23Sm100TmaWarpSpecializedILi4ELi2ELi32ELb1ELb0EEEJSG_NS5_IJNSR_ISE_SB_EENSR_INSA_ILi32EEESB_EEEEESH_SI_SH_SI_NS1B_6fusion15FusionCallbacksIS1F_NS1K_17LinearCombinationISH_fSH_fLNS_15FloatRoundStyleE2EEESG_S1J_JEEENS4_5SM1004TMEM4LOAD26SM100_TMEM_LOAD_32dp32b32xESY_NSZ_INS10_ILi2ELi4ELi3EEES13_NSR_INS5_IJS14_S1H_EEENS5_IJS1H_SB_EEEEEEENS4_39AutoVectorizingCopyWithAssumedAlignmentILi128EEENS4_14SM90_TMA_STOREES1Y_S20_S20_EEEvvEEEEvNT_6ParamsE,(.L_x_182 - _ZN7cutlass13device_kernelINS_4gemm6kernel13GemmUniversalIN4cute5tupleIJiiiiEEENS1_10collective13CollectiveMmaINS1_35MainloopSm100TmaUmmaWarpSpecializedILi6ELi2ELi4ENS5_IJNS4_1CILi1EEESB_SB_EEEEENS5_IJNSA_ILi128EEESE_NSA_ILi64EEEEEENS_6half_tENS5_IJlSB_lEEESH_SI_NS4_8TiledMMAINS4_8MMA_AtomIJNS4_20SM100_MMA_F16BF16_SSISH_SH_fLi128ELi128ELNS4_4UMMA5MajorE0ELSN_0ELNSM_7ScaleInE0ELSO_0EEEEEENS4_6LayoutISC_NS5_IJNSA_ILi0EEESS_SS_EEEEENS5_IJNS4_10UnderscoreESV_SV_EEEEENS4_13SM90_TMA_LOADENS4_14ComposedLayoutINS4_7SwizzleILi3ELi4ELi3EEENS4_18smem_ptr_flag_bitsILi16EEENSR_INS5_IJNSA_ILi8EEESF_EEENS5_IJSF_SB_EEEEEEEvNS4_8identityESY_S18_vS19_EENS_8epilogue10collective18CollectiveEpilogueINS1B_23Sm100TmaWarpSpecializedILi4ELi2ELi32ELb1ELb0EEEJSG_NS5_IJNSR_ISE_SB_EENSR_INSA_ILi32EEESB_EEEEESH_SI_SH_SI_NS1B_6fusion15FusionCallbacksIS1F_NS1K_17LinearCombinationISH_fSH_fLNS_15FloatRoundStyleE2EEESG_S1J_JEEENS4_5SM1004TMEM4LOAD26SM100_TMEM_LOAD_32dp32b32xESY_NSZ_INS10_ILi2ELi4ELi3EEES13_NSR_INS5_IJS14_S1H_EEENS5_IJS1H_SB_EEEEEEENS4_39AutoVectorizingCopyWithAssumedAlignmentILi128EEENS4_14SM90_TMA_STOREES1Y_S20_S20_EEEvvEEEEvNT_6ParamsE)
        .other          _ZN7cutlass13device_kernelINS_4gemm6kernel13GemmUniversalIN4cute5tupleIJiiiiEEENS1_10collective13CollectiveMmaINS1_35MainloopSm100TmaUmmaWarpSpecializedILi6ELi2ELi4ENS5_IJNS4_1CILi1EEESB_SB_EEEEENS5_IJNSA_ILi128EEESE_NSA_ILi64EEEEEENS_6half_tENS5_IJlSB_lEEESH_SI_NS4_8TiledMMAINS4_8MMA_AtomIJNS4_20SM100_MMA_F16BF16_SSISH_SH_fLi128ELi128ELNS4_4UMMA5MajorE0ELSN_0ELNSM_7ScaleInE0ELSO_0EEEEEENS4_6LayoutISC_NS5_IJNSA_ILi0EEESS_SS_EEEEENS5_IJNS4_10UnderscoreESV_SV_EEEEENS4_13SM90_TMA_LOADENS4_14ComposedLayoutINS4_7SwizzleILi3ELi4ELi3EEENS4_18smem_ptr_flag_bitsILi16EEENSR_INS5_IJNSA_ILi8EEESF_EEENS5_IJSF_SB_EEEEEEEvNS4_8identityESY_S18_vS19_EENS_8epilogue10collective18CollectiveEpilogueINS1B_23Sm100TmaWarpSpecializedILi4ELi2ELi32ELb1ELb0EEEJSG_NS5_IJNSR_ISE_SB_EENSR_INSA_ILi32EEESB_EEEEESH_SI_SH_SI_NS1B_6fusion15FusionCallbacksIS1F_NS1K_17LinearCombinationISH_fSH_fLNS_15FloatRoundStyleE2EEESG_S1J_JEEENS4_5SM1004TMEM4LOAD26SM100_TMEM_LOAD_32dp32b32xESY_NSZ_INS10_ILi2ELi4ELi3EEES13_NSR_INS5_IJS14_S1H_EEENS5_IJS1H_SB_EEEEEEENS4_39AutoVectorizingCopyWithAssumedAlignmentILi128EEENS4_14SM90_TMA_STOREES1Y_S20_S20_EEEvvEEEEvNT_6ParamsE,@"STO_CUDA_ENTRY STV_DEFAULT"
_ZN7cutlass13device_kernelINS_4gemm6kernel13GemmUniversalIN4cute5tupleIJiiiiEEENS1_10collective13CollectiveMmaINS1_35MainloopSm100TmaUmmaWarpSpecializedILi6ELi2ELi4ENS5_IJNS4_1CILi1EEESB_SB_EEEEENS5_IJNSA_ILi128EEESE_NSA_ILi64EEEEEENS_6half_tENS5_IJlSB_lEEESH_SI_NS4_8TiledMMAINS4_8MMA_AtomIJNS4_20SM100_MMA_F16BF16_SSISH_SH_fLi128ELi128ELNS4_4UMMA5MajorE0ELSN_0ELNSM_7ScaleInE0ELSO_0EEEEEENS4_6LayoutISC_NS5_IJNSA_ILi0EEESS_SS_EEEEENS5_IJNS4_10UnderscoreESV_SV_EEEEENS4_13SM90_TMA_LOADENS4_14ComposedLayoutINS4_7SwizzleILi3ELi4ELi3EEENS4_18smem_ptr_flag_bitsILi16EEENSR_INS5_IJNSA_ILi8EEESF_EEENS5_IJSF_SB_EEEEEEEvNS4_8identityESY_S18_vS19_EENS_8epilogue10collective18CollectiveEpilogueINS1B_23Sm100TmaWarpSpecializedILi4ELi2ELi32ELb1ELb0EEEJSG_NS5_IJNSR_ISE_SB_EENSR_INSA_ILi32EEESB_EEEEESH_SI_SH_SI_NS1B_6fusion15FusionCallbacksIS1F_NS1K_17LinearCombinationISH_fSH_fLNS_15FloatRoundStyleE2EEESG_S1J_JEEENS4_5SM1004TMEM4LOAD26SM100_TMEM_LOAD_32dp32b32xESY_NSZ_INS10_ILi2ELi4ELi3EEES13_NSR_INS5_IJS14_S1H_EEENS5_IJS1H_SB_EEEEEEENS4_39AutoVectorizingCopyWithAssumedAlignmentILi128EEENS4_14SM90_TMA_STOREES1Y_S20_S20_EEEvvEEEEvNT_6ParamsE:
[----:B------:R-:W1:Y:S01]  /*0000*/  LDC R1, c[0x0][0x37c] ;  /* 0x0000df00ff017b82 */ /* 0x000e620000000800 */
[----:B------:R-:W2:Y:S01]  /*0010*/  S2R R101, SR_TID.X ;  /* 0x0000000000657919 */ /* 0x000ea20000002100 */
[----:B------:R-:W3:Y:S01]  /*0020*/  LDCU.64 UR4, c[0x0][0x890] ;  /* 0x00011200ff0477ac */ /* 0x000ee20008000a00 */
[----:B------:R-:W-:Y:S02]  /*0030*/  PRMT R88, RZ, 0x7610, R88 ;  /* 0x00007610ff587816 */ /* 0x000fe40000000058 */
[----:B------:R-:W-:Y:S01]  /*0040*/  ELECT P5, URZ, PT ;  /* 0x0000000000ff782f */ /* 0x000fe200038a0000 */
[----:B------:R-:W4:Y:S01]  /*0050*/  LDCU.64 UR46, c[0x0][0x358] ;  /* 0x00006b00ff2e77ac */ /* 0x000f220008000a00 */
[----:B---3--:R-:W-:-:S04]  /*0060*/  UISETP.NE.U32.AND UP0, UPT, UR4, URZ, UPT ;  /* 0x000000ff0400728c */ /* 0x008fc8000bf05070 */
[----:B------:R-:W-:Y:S01]  /*0070*/  UISETP.NE.AND.EX UP0, UPT, UR5, URZ, UPT, UP0 ;  /* 0x000000ff0500728c */ /* 0x000fe2000bf05300 */
[----:B--2---:R-:W-:-:S05]  /*0080*/  SHF.R.U32.HI R92, RZ, 0x5, R101 ;  /* 0x00000005ff5c7819 */ /* 0x004fca0000011665 */
[----:B------:R-:W2:Y:S02]  /*0090*/  SHFL.IDX PT, R0, R92, RZ, 0x1f ;  /* 0x00001fff5c007589 */ /* 0x000ea400000e0000 */
[----:B--2---:R-:W-:Y:S01]  /*00a0*/  R2UR UR8, R0 ;  /* 0x00000000000872ca */ /* 0x004fe200000e0000 */
[----:B-1--4-:R-:W-:-:S14]  /*00b0*/  BRA.U UP0, `(.L_x_0) ;  /* 0x00000001002c7547 */ /* 0x012fdc000b800000 */
[----:B------:R-:W1:Y:S02]  /*00c0*/  LDCU.64 UR6, c[0x0][0x888] ;  /* 0x00011100ff0677ac */ /* 0x000e640008000a00 */
[----:B-1----:R-:W-:-:S04]  /*00d0*/  UISETP.NE.U32.AND UP0, UPT, UR6, URZ, UPT ;  /* 0x000000ff0600728c */ /* 0x002fc8000bf05070 */
[----:B------:R-:W-:-:S09]  /*00e0*/  UISETP.NE.AND.EX UP0, UPT, UR7, URZ, UPT, UP0 ;  /* 0x000000ff0700728c */ /* 0x000fd2000bf05300 */
[----:B------:R-:W-:Y:S05]  /*00f0*/  BRA.U !UP0, `(.L_x_1) ;  /* 0x0000000108107547 */ /* 0x000fea000b800000 */
[----:B------:R-:W1:Y:S02]  /*0100*/  LDC.64 R2, c[0x0][0x888] ;  /* 0x00022200ff027b82 */ /* 0x000e640000000a00 */
[----:B-1----:R1:W5:Y:S01]  /*0110*/  LDG.E R49, desc[UR46][R2.64] ;  /* 0x0000002e02317981 */ /* 0x002362000c1e1900 */
[----:B------:R-:W-:Y:S01]  /*0120*/  HFMA2 R88, -RZ, RZ, 0, 5.9604644775390625e-08 ;  /* 0x00000001ff587431 */ /* 0x000fe200000001ff */
[----:B------:R-:W-:Y:S05]  /*0130*/  BRA `(.L_x_0) ;  /* 0x00000000000c7947 */ /* 0x000fea0003800000 */
.L_x_1:
[----:B------:R-:W1:Y:S01]  /*0140*/  LDCU UR6, c[0x0][0x880] ;  /* 0x00011000ff0677ac */ /* 0x000e620008000800 */
[----:B------:R-:W-:Y:S01]  /*0150*/  HFMA2 R88, -RZ, RZ, 0, 5.9604644775390625e-08 ;  /* 0x00000001ff587431 */ /* 0x000fe200000001ff */
[----:B-1----:R-:W-:-:S07]  /*0160*/  MOV R49, UR6 ;  /* 0x0000000600317c02 */ /* 0x002fce0008000f00 */
.L_x_0:
[----:B------:R-:W2:Y:S02]  /*0170*/  LDCU.64 UR6, c[0x0][0x8b0] ;  /* 0x00011600ff0677ac */ /* 0x000ea40008000a00 */
[----:B--2---:R-:W-:-:S04]  /*0180*/  UISETP.NE.U32.AND UP0, UPT, UR6, URZ, UPT ;  /* 0x000000ff0600728c */ /* 0x004fc8000bf05070 */
[----:B------:R-:W-:-:S09]  /*0190*/  UISETP.NE.AND.EX UP0, UPT, UR7, URZ, UPT, UP0 ;  /* 0x000000ff0700728c */ /* 0x000fd2000bf05300 */
[----:B------:R-:W-:Y:S05]  /*01a0*/  BRA.U UP0, `(.L_x_2) ;  /* 0x0000000100247547 */ /* 0x000fea000b800000 */
[----:B------:R-:W2:Y:S02]  /*01b0*/  LDCU.64 UR6, c[0x0][0x8a8] ;  /* 0x00011500ff0677ac */ /* 0x000ea40008000a00 */
[----:B--2---:R-:W-:-:S04]  /*01c0*/  UISETP.NE.U32.AND UP0, UPT, UR6, URZ, UPT ;  /* 0x000000ff0600728c */ /* 0x004fc8000bf05070 */
[----:B------:R-:W-:-:S09]  /*01d0*/  UISETP.NE.AND.EX UP0, UPT, UR7, URZ, UPT, UP0 ;  /* 0x000000ff0700728c */ /* 0x000fd2000bf05300 */
[----:B------:R-:W-:Y:S05]  /*01e0*/  BRA.U !UP0, `(.L_x_3) ;  /* 0x00000001080c7547 */ /* 0x000fea000b800000 */
[----:B-1----:R-:W1:Y:S02]  /*01f0*/  LDC.64 R2, c[0x0][0x8a8] ;  /* 0x00022a00ff027b82 */ /* 0x002e640000000a00 */
[----:B-1----:R2:W5:Y:S01]  /*0200*/  LDG.E R47, desc[UR46][R2.64] ;  /* 0x0000002e022f7981 */ /* 0x002562000c1e1900 */
[----:B------:R-:W-:Y:S05]  /*0210*/  BRA `(.L_x_2) ;  /* 0x0000000000087947 */ /* 0x000fea0003800000 */
.L_x_3:
[----:B------:R-:W2:Y:S02]  /*0220*/  LDCU UR6, c[0x0][0x8a0] ;  /* 0x00011400ff0677ac */ /* 0x000ea40008000800 */
[----:B--2---:R-:W-:Y:S02]  /*0230*/  MOV R47, UR6 ;  /* 0x00000006002f7c02 */ /* 0x004fe40008000f00 */
.L_x_2:
[----:B------:R-:W-:Y:S01]  /*0240*/  IMAD.U32 R0, RZ, RZ, UR8 ;  /* 0x00000008ff007e24 */ /* 0x000fe2000f8e00ff */
[----:B------:R-:W-:Y:S04]  /*0250*/  BSSY.RECONVERGENT B0, `(.L_x_4) ;  /* 0x000000c000007945 */ /* 0x000fe80003800200 */
[C---:B------:R-:W-:Y:S02]  /*0260*/  ISETP.NE.OR P1, PT, R0.reuse, 0x1, !P5 ;  /* 0x000000010000780c */ /* 0x040fe40006f25670 */
[----:B------:R-:W-:-:S11]  /*0270*/  ISETP.NE.OR P0, PT, R0, 0x3, !P5 ;  /* 0x000000030000780c */ /* 0x000fd60006f05670 */
[----:B------:R-:W-:Y:S05]  /*0280*/  @P1 BRA `(.L_x_5) ;  /* 0x0000000000201947 */ /* 0x000fea0003800000 */
[----:B------:R-:W3:Y:S02]  /*0290*/  LDCU.64 UR6, c[0x0][0x348] ;  /* 0x00006900ff0677ac */ /* 0x000ee40008000a00 */
[----:B---3--:R-:W-:Y:S02]  /*02a0*/  UIADD3 UR10, UP1, UPT, UR6, 0x80, URZ ;  /* 0x00000080060a7890 */ /* 0x008fe4000ff3e0ff */
[----:B------:R-:W-:Y:S02]  /*02b0*/  UIADD3 UR6, UP0, UPT, UR6, 0x180, URZ ;  /* 0x0000018006067890 */ /* 0x000fe4000ff1e0ff */
[----:B------:R-:W-:Y:S02]  /*02c0*/  UIADD3.X UR11, UPT, UPT, URZ, UR7, URZ, UP1, !UPT ;  /* 0x00000007ff0b7290 */ /* 0x000fe40008ffe4ff */
[----:B------:R-:W-:-:S07]  /*02d0*/  UIADD3.X UR7, UPT, UPT, URZ, UR7, URZ, UP0, !UPT ;  /* 0x00000007ff077290 */ /* 0x000fce00087fe4ff */
[----:B------:R3:W-:Y:S02]  /*02e0*/  UTMACCTL.PF [UR10] ;  /* 0x000000000a0079b9 */ /* 0x0007e40008040000 */
[----:B------:R3:W-:Y:S02]  /*02f0*/  UTMACCTL.PF [UR6] ;  /* 0x00000000060079b9 */ /* 0x0007e40008040000 */
[----:B---3--:R-:W-:Y:S01]  /*0300*/  NOP ;  /* 0x0000000000007918 */ /* 0x008fe20000000000 */
.L_x_5:
[----:B------:R-:W-:Y:S05]  /*0310*/  BSYNC.RECONVERGENT B0 ;  /* 0x0000000000007941 */ /* 0x000fea0003800200 */
.L_x_4:
[----:B------:R-:W-:Y:S04]  /*0320*/  BSSY.RECONVERGENT B0, `(.L_x_6) ;  /* 0x000000a000007945 */ /* 0x000fe80003800200 */
        /* <DEDUP_REMOVED lines=9> */
.L_x_7:
[----:B------:R-:W-:Y:S05]  /*03c0*/  BSYNC.RECONVERGENT B0 ;  /* 0x0000000000007941 */ /* 0x000fea0003800200 */
.L_x_6:
[----:B------:R-:W3:Y:S01]  /*03d0*/  LDCU.64 UR6, c[0x0][0x888] ;  /* 0x00011100ff0677ac */ /* 0x000ee20008000a00 */
[----:B------:R-:W-:Y:S02]  /*03e0*/  UISETP.EQ.U32.AND UP1, UPT, UR4, URZ, UPT ;  /* 0x000000ff0400728c */ /* 0x000fe4000bf22070 */
[----:B------:R-:W-:Y:S02]  /*03f0*/  UPLOP3.LUT UP2, UPT, UPT, UPT, UPT, 0x80, 0x8 ;  /* 0x000000000008789c */ /* 0x000fe40003f4f070 */
[----:B---3--:R-:W-:-:S04]  /*0400*/  UISETP.NE.U32.AND UP0, UPT, UR6, URZ, UPT ;  /* 0x000000ff0600728c */ /* 0x008fc8000bf05070 */
[----:B------:R-:W-:-:S04]  /*0410*/  UISETP.NE.AND.EX UP0, UPT, UR7, URZ, UPT, UP0 ;  /* 0x000000ff0700728c */ /* 0x000fc8000bf05300 */
[----:B------:R-:W-:-:S04]  /*0420*/  UISETP.EQ.OR.EX UP3, UPT, UR5, URZ, !UP0, UP1 ;  /* 0x000000ff0500728c */ /* 0x000fc8000c762710 */
[----:B------:R-:W-:-:S05]  /*0430*/  UP2UR UR50, UPR, URZ, 0x8 ;  /* 0x00000008ff327883 */ /* 0x000fca0008000000 */
[----:B------:R-:W-:Y:S07]  /*0440*/  BRA.U !UP3, `(.L_x_8) ;  /* 0x000000010b207547 */ /* 0x000fee000b800000 */
[----:B------:R-:W-:Y:S01]  /*0450*/  UISETP.NE.U32.AND UP2, UPT, UR4, URZ, UPT ;  /* 0x000000ff0400728c */ /* 0x000fe2000bf45070 */
[----:B-----5:R-:W-:Y:S01]  /*0460*/  FSETP.NEU.AND P0, PT, R49, RZ, PT ;  /* 0x000000ff3100720b */ /* 0x020fe20003f0d000 */
[----:B------:R-:W-:Y:S02]  /*0470*/  USEL UR4, URZ, 0xffffffff, UP0 ;  /* 0xffffffffff047887 */ /* 0x000fe40008000000 */
[----:B------:R-:W-:-:S10]  /*0480*/  UISETP.NE.AND.EX UP2, UPT, UR5, URZ, UPT, UP2 ;  /* 0x000000ff0500728c */ /* 0x000fd4000bf45320 */
[----:B------:R-:W-:Y:S01]  /*0490*/  VOTEU.ANY UP1, P0 ;  /* 0x0000000000ff7886 */ /* 0x000fe20000020100 */
[----:B------:R-:W-:-:S04]  /*04a0*/  @!UP2 USEL UR4, URZ, 0xffffffff, UP1 ;  /* 0xffffffffff04a887 */ /* 0x000fc80008800000 */
[----:B------:R-:W-:-:S04]  /*04b0*/  ULOP3.LUT UR4, UR4, 0x1, URZ, 0xc0, !UPT ;  /* 0x0000000104047892 */ /* 0x000fc8000f8ec0ff */
[----:B------:R-:W-:-:S11]  /*04c0*/  UISETP.NE.U32.AND UP2, UPT, UR4, 0x1, UPT ;  /* 0x000000010400788c */ /* 0x000fd6000bf45070 */
.L_x_8:
[----:B-12---:R-:W1:Y:S01]  /*04d0*/  SHFL.IDX PT, R2, R92, RZ, 0x1f ;  /* 0x00001fff5c027589 */ /* 0x006e6200000e0000 */
[----:B------:R-:W-:-:S04]  /*04e0*/  UISETP.NE.AND UP1, UPT, UR8, 0x2, UPT ;  /* 0x000000020800788c */ /* 0x000fc8000bf25270 */
[----:B------:R-:W-:Y:S01]  /*04f0*/  USEL UR6, URZ, 0x1, UP1 ;  /* 0x00000001ff067887 */ /* 0x000fe20008800000 */
[----:B-1----:R-:W-:-:S13]  /*0500*/  ISETP.NE.AND P0, PT, R2, RZ, PT ;  /* 0x000000ff0200720c */ /* 0x002fda0003f05270 */
[----:B------:R-:W-:Y:S05]  /*0510*/  @P0 BRA `(.L_x_9) ;  /* 0x0000000000580947 */ /* 0x000fea0003800000 */
[----:B------:R-:W1:Y:S01]  /*0520*/  S2UR UR5, SR_CgaCtaId ;  /* 0x00000000000579c3 */ /* 0x000e620000008800 */
[----:B------:R-:W-:Y:S01]  /*0530*/  UMOV UR7, 0x400 ;  /* 0x0000040000077882 */ /* 0x000fe20000000000 */
[----:B------:R-:W-:Y:S01]  /*0540*/  UMOV UR4, 0x1 ;  /* 0x0000000100047882 */ /* 0x000fe20000000000 */
[----:B------:R-:W-:Y:S01]  /*0550*/  ELECT P0, URZ, PT ;  /* 0x0000000000ff782f */ /* 0x000fe20003800000 */
[----:B------:R-:W-:-:S04]  /*0560*/  UIADD3 UR10, UPT, UPT, -UR4, 0x100000, URZ ;  /* 0x00100000040a7890 */ /* 0x000fc8000fffe1ff */
[----:B------:R-:W-:Y:S02]  /*0570*/  USHF.L.U32 UR11, UR10, 0xb, URZ ;  /* 0x0000000b0a0b7899 */ /* 0x000fe400080006ff */
[----:B------:R-:W-:Y:S02]  /*0580*/  USHF.L.U32 UR10, UR10, 0x1, URZ ;  /* 0x000000010a0a7899 */ /* 0x000fe400080006ff */
[----:B-1----:R-:W-:Y:S01]  /*0590*/  ULEA UR5, UR5, UR7, 0x18 ;  /* 0x0000000705057291 */ /* 0x002fe2000f8ec0ff */
[----:B------:R-:W1:Y:S11]  /*05a0*/  FENCE.VIEW.ASYNC.S ;  /* 0x00000000000073c6 */ /* 0x000e760000000000 */
[----:B-1----:R1:W2:Y:S01]  /*05b0*/  SYNCS.EXCH.64 URZ, [UR5], UR10 ;  /* 0x0000000a05ff75b2 */ /* 0x0022a20008000100 */
[----:B------:R1:W3:Y:S01]  /*05c0*/  SYNCS.EXCH.64 URZ, [UR5+0x30], UR10 ;  /* 0x0000300a05ff75b2 */ /* 0x0002e20008000100 */
[----:B------:R1:W4:Y:S01]  /*05d0*/  SYNCS.EXCH.64 URZ, [UR5+0x8], UR10 ;  /* 0x0000080a05ff75b2 */ /* 0x0003220008000100 */
[----:B------:R1:W1:Y:S01]  /*05e0*/  SYNCS.EXCH.64 URZ, [UR5+0x38], UR10 ;  /* 0x0000380a05ff75b2 */ /* 0x0002620008000100 */
        /* <DEDUP_REMOVED lines=8> */
[----:B------:R-:W-:Y:S01]  /*0670*/  NOP ;  /* 0x0000000000007918 */ /* 0x000fe20000000000 */
.L_x_9:
[----:B------:R-:W2:Y:S01]  /*0680*/  SHFL.IDX PT, R2, R92, RZ, 0x1f ;  /* 0x00001fff5c027589 */ /* 0x000ea200000e0000 */
[----:B------:R-:W-:Y:S01]  /*0690*/  NOP ;  /* 0x0000000000007918 */ /* 0x000fe20000000000 */
[----:B--2---:R-:W-:-:S13]  /*06a0*/  ISETP.NE.AND P0, PT, R2, 0x1, PT ;  /* 0x000000010200780c */ /* 0x004fda0003f05270 */
[----:B------:R-:W-:Y:S05]  /*06b0*/  @P0 BRA `(.L_x_10) ;  /* 0x0000000000580947 */ /* 0x000fea0003800000 */
[----:B------:R-:W2:Y:S01]  /*06c0*/  S2UR UR7, SR_CgaCtaId ;  /* 0x00000000000779c3 */ /* 0x000ea20000008800 */
[----:B------:R-:W-:Y:S01]  /*06d0*/  UMOV UR9, 0x400 ;  /* 0x0000040000097882 */ /* 0x000fe20000000000 */
[----:B-1----:R-:W-:Y:S01]  /*06e0*/  UMOV UR5, 0x20 ;  /* 0x0000002000057882 */ /* 0x002fe20000000000 */
[----:B------:R-:W-:Y:S01]  /*06f0*/  UMOV UR4, 0x80 ;  /* 0x0000008000047882 */ /* 0x000fe20000000000 */
[----:B------:R-:W-:-:S04]  /*0700*/  UIADD3 UR10, UPT, UPT, -UR5, 0x100000, URZ ;  /* 0x00100000050a7890 */ /* 0x000fc8000fffe1ff */
[----:B------:R-:W-:Y:S02]  /*0710*/  USHF.L.U32 UR11, UR10, 0xb, URZ ;  /* 0x0000000b0a0b7899 */ /* 0x000fe400080006ff */
[----:B------:R-:W-:Y:S02]  /*0720*/  USHF.L.U32 UR10, UR10, 0x1, URZ ;  /* 0x000000010a0a7899 */ /* 0x000fe400080006ff */
[----:B------:R-:W-:-:S04]  /*0730*/  UIADD3 UR4, UPT, UPT, -UR4, 0x100000, URZ ;  /* 0x0010000004047890 */ /* 0x000fc8000fffe1ff */
[----:B------:R-:W-:Y:S02]  /*0740*/  USHF.L.U32 UR5, UR4, 0xb, URZ ;  /* 0x0000000b04057899 */ /* 0x000fe400080006ff */
[----:B------:R-:W-:Y:S01]  /*0750*/  USHF.L.U32 UR4, UR4, 0x1, URZ ;  /* 0x0000000104047899 */ /* 0x000fe200080006ff */
[----:B------:R-:W-:Y:S01]  /*0760*/  ELECT P0, URZ, PT ;  /* 0x0000000000ff782f */ /* 0x000fe20003800000 */
[----:B--2---:R-:W-:Y:S01]  /*0770*/  ULEA UR7, UR7, UR9, 0x18 ;  /* 0x0000000907077291 */ /* 0x004fe2000f8ec0ff */
[----:B------:R-:W1:Y:S11]  /*0780*/  FENCE.VIEW.ASYNC.S ;  /* 0x00000000000073c6 */ /* 0x000e760000000000 */
[----:B-1----:R2:W1:Y:S01]  /*0790*/  SYNCS.EXCH.64 URZ, [UR7+0x60], UR10 ;  /* 0x0000600a07ff75b2 */ /* 0x0024620008000100 */
[----:B------:R2:W1:Y:S01]  /*07a0*/  SYNCS.EXCH.64 URZ, [UR7+0x80], UR4 ;  /* 0x0000800407ff75b2 */ /* 0x0004620008000100 */
[----:B------:R2:W1:Y:S01]  /*07b0*/  SYNCS.EXCH.64 URZ, [UR7+0x68], UR10 ;  /* 0x0000680a07ff75b2 */ /* 0x0004620008000100 */
[----:B------:R2:W1:Y:S01]  /*07c0*/  SYNCS.EXCH.64 URZ, [UR7+0x88], UR4 ;  /* 0x0000880407ff75b2 */ /* 0x0004620008000100 */
[----:B------:R2:W1:Y:S01]  /*07d0*/  SYNCS.EXCH.64 URZ, [UR7+0x70], UR10 ;  /* 0x0000700a07ff75b2 */ /* 0x0004620008000100 */
[----:B------:R2:W1:Y:S01]  /*07e0*/  SYNCS.EXCH.64 URZ, [UR7+0x90], UR4 ;  /* 0x0000900407ff75b2 */ /* 0x0004620008000100 */
[----:B------:R2:W1:Y:S01]  /*07f0*/  SYNCS.EXCH.64 URZ, [UR7+0x78], UR10 ;  /* 0x0000780a07ff75b2 */ /* 0x0004620008000100 */
[----:B------:R2:W1:Y:S02]  /*0800*/  SYNCS.EXCH.64 URZ, [UR7+0x98], UR4 ;  /* 0x0000980407ff75b2 */ /* 0x0004640008000100 */
[----:B--2---:R-:W-:Y:S01]  /*0810*/  NOP ;  /* 0x0000000000007918 */ /* 0x004fe20000000000 */
.L_x_10:
[----:B------:R-:W2:Y:S01]  /*0820*/  SHFL.IDX PT, R2, R92, RZ, 0x1f ;  /* 0x00001fff5c027589 */ /* 0x000ea200000e0000 */
[----:B------:R-:W-:Y:S01]  /*0830*/  NOP ;  /* 0x0000000000007918 */ /* 0x000fe20000000000 */
[----:B--2---:R-:W-:-:S13]  /*0840*/  ISETP.NE.AND P0, PT, R2, 0x3, PT ;  /* 0x000000030200780c */ /* 0x004fda0003f05270 */
[----:B------:R-:W-:Y:S05]  /*0850*/  @P0 BRA `(.L_x_11) ;  /* 0x0000000000300947 */ /* 0x000fea0003800000 */
[----:B-1----:R-:W1:Y:S01]  /*0860*/  S2UR UR5, SR_CgaCtaId ;  /* 0x00000000000579c3 */ /* 0x002e620000008800 */
        /* <DEDUP_REMOVED lines=8> */
[----:B-1----:R2:W1:Y:S01]  /*08f0*/  SYNCS.EXCH.64 URZ, [UR5+0xa0], UR10 ;  /* 0x0000a00a05ff75b2 */ /* 0x0024620008000100 */
[----:B------:R2:W1:Y:S02]  /*0900*/  SYNCS.EXCH.64 URZ, [UR5+0xa8], UR10 ;  /* 0x0000a80a05ff75b2 */ /* 0x0004640008000100 */
[----:B--2---:R-:W-:Y:S01]  /*0910*/  NOP ;  /* 0x0000000000007918 */ /* 0x004fe20000000000 */
.L_x_11:
[----:B------:R-:W2:Y:S01]  /*0920*/  SHFL.IDX PT, R2, R92, RZ, 0x1f ;  /* 0x00001fff5c027589 */ /* 0x000ea200000e0000 */
[----:B------:R-:W-:Y:S01]  /*0930*/  NOP ;  /* 0x0000000000007918 */ /* 0x000fe20000000000 */
[----:B--2---:R-:W-:-:S13]  /*0940*/  ISETP.NE.AND P0, PT, R2, 0x4, PT ;  /* 0x000000040200780c */ /* 0x004fda0003f05270 */
[----:B------:R-:W-:Y:S05]  /*0950*/  @P0 BRA `(.L_x_12) ;  /* 0x00000000004c0947 */ /* 0x000fea0003800000 */
[----:B-1----:R-:W1:Y:S01]  /*0960*/  S2UR UR5, SR_CgaCtaId ;  /* 0x00000000000579c3 */ /* 0x002e620000008800 */
[----:B------:R-:W-:Y:S01]  /*0970*/  UMOV UR9, 0x100 ;  /* 0x0000010000097882 */ /* 0x000fe20000000000 */
[----:B------:R-:W-:Y:S01]  /*0980*/  UMOV UR7, 0x400 ;  /* 0x0000040000077882 */ /* 0x000fe20000000000 */
[----:B------:R-:W-:Y:S01]  /*0990*/  USEL UR9, UR9, 0xe0, UP2 ;  /* 0x000000e009097887 */ /* 0x000fe20009000000 */
[----:B------:R-:W-:Y:S01]  /*09a0*/  UMOV UR4, 0x1 ;  /* 0x0000000100047882 */ /* 0x000fe20000000000 */
[----:B------:R-:W-:Y:S01]  /*09b0*/  ELECT P0, URZ, PT ;  /* 0x0000000000ff782f */ /* 0x000fe20003800000 */
[----:B------:R-:W-:-:S04]  /*09c0*/  UIADD3 UR10, UPT, UPT, -UR4, 0x100000, URZ ;  /* 0x00100000040a7890 */ /* 0x000fc8000fffe1ff */
[----:B------:R-:W-:Y:S02]  /*09d0*/  USHF.L.U32 UR11, UR10, 0xb, URZ ;  /* 0x0000000b0a0b7899 */ /* 0x000fe400080006ff */
[----:B------:R-:W-:Y:S02]  /*09e0*/  USHF.L.U32 UR10, UR10, 0x1, URZ ;  /* 0x000000010a0a7899 */ /* 0x000fe400080006ff */
[----:B------:R-:W-:-:S04]  /*09f0*/  UIADD3 UR12, UPT, UPT, -UR9, 0x100000, URZ ;  /* 0x00100000090c7890 */ /* 0x000fc8000fffe1ff */
[----:B------:R-:W-:Y:S02]  /*0a00*/  USHF.L.U32 UR13, UR12, 0xb, URZ ;  /* 0x0000000b0c0d7899 */ /* 0x000fe400080006ff */
[----:B------:R-:W-:Y:S02]  /*0a10*/  USHF.L.U32 UR12, UR12, 0x1, URZ ;  /* 0x000000010c0c7899 */ /* 0x000fe400080006ff */
[----:B-1----:R-:W-:Y:S01]  /*0a20*/  ULEA UR5, UR5, UR7, 0x18 ;  /* 0x0000000705057291 */ /* 0x002fe2000f8ec0ff */
[----:B------:R-:W1:Y:S11]  /*0a30*/  FENCE.VIEW.ASYNC.S ;  /* 0x00000000000073c6 */ /* 0x000e760000000000 */
[----:B-1----:R2:W1:Y:S01]  /*0a40*/  SYNCS.EXCH.64 URZ, [UR5+0xb0], UR10 ;  /* 0x0000b00a05ff75b2 */ /* 0x0024620008000100 */
[----:B------:R2:W1:Y:S01]  /*0a50*/  SYNCS.EXCH.64 URZ, [UR5+0xc0], UR12 ;  /* 0x0000c00c05ff75b2 */ /* 0x0004620008000100 */
[----:B------:R2:W1:Y:S01]  /*0a60*/  SYNCS.EXCH.64 URZ, [UR5+0xb8], UR10 ;  /* 0x0000b80a05ff75b2 */ /* 0x0004620008000100 */
[----:B------:R2:W1:Y:S02]  /*0a70*/  SYNCS.EXCH.64 URZ, [UR5+0xc8], UR12 ;  /* 0x0000c80c05ff75b2 */ /* 0x0004640008000100 */
[----:B--2---:R-:W-:Y:S01]  /*0a80*/  NOP ;  /* 0x0000000000007918 */ /* 0x004fe20000000000 */
.L_x_12:
        /* <DEDUP_REMOVED lines=26> */
.L_x_13:
        /* <DEDUP_REMOVED lines=18> */
.L_x_14:
[----:B-1----:R-:W1:Y:S01]  /*0d50*/  S2UR UR5, SR_CTAID.X ;  /* 0x00000000000579c3 */ /* 0x002e620000002500 */
[----:B------:R-:W-:-:S05]  /*0d60*/  CS2R.32 R87, SR_CgaSize ;  /* 0x0000000000577805 */ /* 0x000fca0000008a00 */
[----:B------:R-:W-:-:S05]  /*0d70*/  IMAD R87, R87, -0xa0, RZ ;  /* 0xffffff6057577824 */ /* 0x000fca00078e02ff */
[----:B------:R-:W-:-:S14]  /*0d80*/  R2UR UR9, R87 ;  /* 0x00000000570972ca */ /* 0x000fdc00000e0000 */
[----:B------:R-:W2:Y:S01]  /*0d90*/  LDCU UR9, c[0x0][UR9+0x2b0] ;  /* 0x00005600090977ac */ /* 0x000ea20008000800 */
[----:B------:R-:W-:Y:S01]  /*0da0*/  NOP ;  /* 0x0000000000007918 */ /* 0x000fe20000000000 */
[----:B------:R-:W-:-:S05]  /*0db0*/  CS2R.32 R87, SR_CgaSize ;  /* 0x0000000000577805 */ /* 0x000fca0000008a00 */
[----:B------:R-:W-:-:S05]  /*0dc0*/  IMAD R87, R87, -0xa0, RZ ;  /* 0xffffff6057577824 */ /* 0x000fca00078e02ff */
[----:B------:R-:W-:-:S14]  /*0dd0*/  R2UR UR7, R87 ;  /* 0x00000000570772ca */ /* 0x000fdc00000e0000 */
[----:B------:R-:W3:Y:S01]  /*0de0*/  LDCU UR7, c[0x0][UR7+0x2b4] ;  /* 0x00005680070777ac */ /* 0x000ee20008000800 */
[----:B------:R-:W4:Y:S08]  /*0df0*/  S2UR UR4, SR_CTAID.Y ;  /* 0x00000000000479c3 */ /* 0x000f300000002600 */
[----:B------:R-:W3:Y:S01]  /*0e00*/  LDC R10, c[0x0][0xb24] ;  /* 0x0002c900ff0a7b82 */ /* 0x000ee20000000800 */
[----:B-1----:R-:W-:-:S02]  /*0e10*/  I2FP.F32.U32 R87, UR5 ;  /* 0x0000000500577c45 */ /* 0x002fc40008201000 */
[----:B------:R-:W-:-:S05]  /*0e20*/  CS2R.32 R3, SR_CgaSize ;  /* 0x0000000000037805 */ /* 0x000fca0000008a00 */
[----:B------:R-:W-:-:S06]  /*0e30*/  IMAD R3, R3, -0xa0, RZ ;  /* 0xffffff6003037824 */ /* 0x000fcc00078e02ff */
[----:B------:R-:W1:Y:S01]  /*0e40*/  LDC R3, c[0x0][R3+0x2a0] ;  /* 0x0000a80003037b82 */ /* 0x000e620000000800 */
[----:B------:R-:W-:Y:S01]  /*0e50*/  MOV R15, UR5 ;  /* 0x00000005000f7c02 */ /* 0x000fe20008000f00 */
[----:B--2---:R-:W-:Y:S01]  /*0e60*/  FMUL R87, R87, UR9 ;  /* 0x0000000957577c20 */ /* 0x004fe20008400000 */
[----:B----4-:R-:W-:Y:S02]  /*0e70*/  I2FP.F32.U32 R86, UR4 ;  /* 0x0000000400567c45 */ /* 0x010fe40008201000 */
[----:B------:R-:W-:-:S05]  /*0e80*/  CS2R.32 R2, SR_CgaSize ;  /* 0x0000000000027805 */ /* 0x000fca0000008a00 */
[----:B------:R-:W-:-:S06]  /*0e90*/  IMAD R2, R2, -0xa0, RZ ;  /* 0xffffff6002027824 */ /* 0x000fcc00078e02ff */
[----:B------:R-:W2:Y:S01]  /*0ea0*/  LDC R2, c[0x0][R2+0x2a4] ;  /* 0x0000a90002027b82 */ /* 0x000ea20000000800 */
[----:B------:R-:W-:Y:S01]  /*0eb0*/  MOV R14, UR4 ;  /* 0x00000004000e7c02 */ /* 0x000fe20008000f00 */
[----:B------:R-:W4:Y:S01]  /*0ec0*/  F2I.U32.TRUNC.NTZ R87, R87 ;  /* 0x0000005700577305 */ /* 0x000f22000020f000 */
[----:B---3--:R-:W-:-:S05]  /*0ed0*/  FMUL R86, R86, UR7 ;  /* 0x0000000756567c20 */ /* 0x008fca0008400000 */
[----:B------:R-:W-:Y:S01]  /*0ee0*/  BAR.SYNC.DEFER_BLOCKING 0x0 ;  /* 0x0000000000007b1d */ /* 0x000fe20000010000 */
[----:B------:R-:W-:-:S05]  /*0ef0*/  ISETP.GE.AND P0, PT, R10, 0x1, PT ;  /* 0x000000010a00780c */ /* 0x000fca0003f06270 */
[----:B------:R-:W3:Y:S02]  /*0f00*/  F2I.U32.TRUNC.NTZ R86, R86 ;  /* 0x0000005600567305 */ /* 0x000ee4000020f000 */
[----:B------:R-:W2:Y:S01]  /*0f10*/  S2UR UR36, SR_CTAID.Z ;  /* 0x00000000002479c3 */ /* 0x000ea20000002700 */
[----:B----4-:R-:W-:-:S05]  /*0f20*/  IADD3 R87, PT, PT, -R87, RZ, RZ ;  /* 0x000000ff57577210 */ /* 0x010fca0007ffe1ff */
[----:B-1----:R-:W-:Y:S01]  /*0f30*/  IMAD R87, R3, R87, UR5 ;  /* 0x0000000503577e24 */ /* 0x002fe2000f8e0257 */
[----:B---3--:R-:W-:-:S05]  /*0f40*/  IADD3 R86, PT, PT, -R86, RZ, RZ ;  /* 0x000000ff56567210 */ /* 0x008fca0007ffe1ff */
[----:B--2---:R-:W-:Y:S01]  /*0f50*/  IMAD R86, R2, R86, UR4 ;  /* 0x0000000402567e24 */ /* 0x004fe2000f8e0256 */
[----:B------:R-:W-:Y:S06]  /*0f60*/  @!P0 BRA `(.L_x_15) ;  /* 0x0000000000b88947 */ /* 0x000fec0003800000 */
[----:B------:R-:W1:Y:S01]  /*0f70*/  LDC.64 R4, c[0x0][0xb18] ;  /* 0x0002c600ff047b82 */ /* 0x000e620000000a00 */
[----:B------:R-:W-:-:S07]  /*0f80*/  ISETP.NE.AND P0, PT, R10, 0x1, PT ;  /* 0x000000010a00780c */ /* 0x000fce0003f05270 */
[----:B------:R-:W2:Y:S08]  /*0f90*/  LDC R9, c[0x0][0xb0c] ;  /* 0x0002c300ff097b82 */ /* 0x000eb00000000800 */
[----:B------:R-:W3:Y:S08]  /*0fa0*/  LDC R12, c[0x0][0x370] ;  /* 0x0000dc00ff0c7b82 */ /* 0x000ef00000000800 */
[----:B------:R-:W4:Y:S01]  /*0fb0*/  LDC R11, c[0x0][0x374] ;  /* 0x0000dd00ff0b7b82 */ /* 0x000f220000000800 */
[----:B-1----:R-:W-:-:S07]  /*0fc0*/  ISETP.NE.AND P1, PT, R4, 0x1, PT ;  /* 0x000000010400780c */ /* 0x002fce0003f25270 */
[----:B------:R-:W3:Y:S01]  /*0fd0*/  LDC.64 R6, c[0x0][0xb10] ;  /* 0x0002c400ff067b82 */ /* 0x000ee20000000a00 */
[----:B--2---:R-:W-:-:S07]  /*0fe0*/  ISETP.NE.AND P2, PT, R9, 0x1, PT ;  /* 0x000000010900780c */ /* 0x004fce0003f45270 */
[----:B------:R-:W1:Y:S08]  /*0ff0*/  LDC R8, c[0x0][0xb20] ;  /* 0x0002c800ff087b82 */ /* 0x000e700000000800 */
[----:B------:R-:W2:Y:S01]  /*1000*/  LDC.64 R2, c[0x0][0xb28] ;  /* 0x0002ca00ff027b82 */ /* 0x000ea20000000a00 */
[----:B----4-:R-:W-:-:S04]  /*1010*/  IMAD.HI.U32 R13, R11, R5, RZ ;  /* 0x000000050b0d7227 */ /* 0x010fc800078e00ff */
[----:B------:R-:W-:-:S04]  /*1020*/  IMAD.HI.U32 R5, R14, R5, RZ ;  /* 0x000000050e057227 */ /* 0x000fc800078e00ff */
[----:B---3--:R-:W-:-:S05]  /*1030*/  IMAD.HI.U32 R16, R12, R6, RZ ;  /* 0x000000060c107227 */ /* 0x008fca00078e00ff */
[-C--:B------:R-:W-:Y:S01]  /*1040*/  @P2 SHF.R.U32.HI R12, RZ, R7.reuse, R16 ;  /* 0x00000007ff0c2219 */ /* 0x080fe20000011610 */
[----:B------:R-:W-:Y:S01]  /*1050*/  IMAD.HI.U32 R16, R15, R6, RZ ;  /* 0x000000060f107227 */ /* 0x000fe200078e00ff */
[-C--:B-1----:R-:W-:Y:S02]  /*1060*/  @P1 SHF.R.U32.HI R11, RZ, R8.reuse, R13 ;  /* 0x00000008ff0b1219 */ /* 0x082fe4000001160d */
[----:B------:R-:W-:Y:S02]  /*1070*/  SHF.R.U32.HI R5, RZ, R8, R5 ;  /* 0x00000008ff057219 */ /* 0x000fe40000011605 */
[----:B------:R-:W-:Y:S02]  /*1080*/  SHF.R.U32.HI R16, RZ, R7, R16 ;  /* 0x00000007ff107219 */ /* 0x000fe40000011610 */
[----:B------:R-:W-:Y:S01]  /*1090*/  SEL R5, R14, R5, !P1 ;  /* 0x000000050e057207 */ /* 0x000fe20004800000 */
[----:B--2---:R-:W-:Y:S01]  /*10a0*/  IMAD.HI.U32 R13, R11, R2, RZ ;  /* 0x000000020b0d7227 */ /* 0x004fe200078e00ff */
[----:B------:R-:W-:-:S03]  /*10b0*/  SEL R16, R15, R16, !P2 ;  /* 0x000000100f107207 */ /* 0x000fc60005000000 */
[----:B------:R-:W-:Y:S01]  /*10c0*/  IMAD.HI.U32 R6, R12, R2, RZ ;  /* 0x000000020c067227 */ /* 0x000fe200078e00ff */
[----:B------:R-:W-:-:S04]  /*10d0*/  @P0 SHF.R.U32.HI R11, RZ, R3, R13 ;  /* 0x00000003ff0b0219 */ /* 0x000fc8000001160d */
[----:B------:R-:W-:Y:S01]  /*10e0*/  @P0 SHF.R.U32.HI R12, RZ, R3, R6 ;  /* 0x00000003ff0c0219 */ /* 0x000fe20000011606 */
[----:B------:R-:W-:-:S04]  /*10f0*/  IMAD R11, R11, R10, RZ ;  /* 0x0000000a0b0b7224 */ /* 0x000fc800078e02ff */
[----:B------:R-:W-:Y:S01]  /*1100*/  IMAD R6, R12, R10, RZ ;  /* 0x0000000a0c067224 */ /* 0x000fe200078e02ff */
[----:B------:R-:W-:-:S04]  /*1110*/  ISETP.GE.AND P1, PT, R5, R11, PT ;  /* 0x0000000b0500720c */ /* 0x000fc80003f26270 */
[----:B------:R-:W-:Y:S01]  /*1120*/  ISETP.GE.OR P1, PT, R16, R6, P1 ;  /* 0x000000061000720c */ /* 0x000fe20000f26670 */
[----:B------:R-:W-:-:S05]  /*1130*/  IMAD.HI.U32 R6, R5, R2, RZ ;  /* 0x0000000205067227 */ /* 0x000fca00078e00ff */
[----:B------:R-:W-:-:S04]  /*1140*/  SHF.R.U32.HI R6, RZ, R3, R6 ;  /* 0x00000003ff067219 */ /* 0x000fc80000011606 */
[----:B------:R-:W-:-:S03]  /*1150*/  SEL R6, R5, R6, !P0 ;  /* 0x0000000605067207 */ /* 0x000fc60004000000 */
[----:B------:R-:W-:Y:S01]  /*1160*/  @!P1 IMAD.HI.U32 R7, R16, R2, RZ ;  /* 0x0000000210079227 */ /* 0x000fe200078e00ff */
[----:B------:R-:W-:-:S04]  /*1170*/  IADD3 R2, PT, PT, -R6, RZ, RZ ;  /* 0x000000ff06027210 */ /* 0x000fc80007ffe1ff */
[----:B------:R-:W-:Y:S01]  /*1180*/  @!P1 SHF.R.U32.HI R3, RZ, R3, R7 ;  /* 0x00000003ff039219 */ /* 0x000fe20000011607 */
[----:B------:R-:W-:Y:S01]  /*1190*/  IMAD R2, R10, R2, R5 ;  /* 0x000000020a027224 */ /* 0x000fe200078e0205 */
[----:B------:R-:W-:Y:S02]  /*11a0*/  IADD3 R7, PT, PT, -R5, RZ, RZ ;  /* 0x000000ff05077210 */ /* 0x000fe40007ffe1ff */
[----:B------:R-:W-:-:S03]  /*11b0*/  @!P1 SEL R3, R16, R3, !P0 ;  /* 0x0000000310039207 */ /* 0x000fc60004000000 */
[----:B------:R-:W-:Y:S02]  /*11c0*/  IMAD R7, R4, R7, R14 ;  /* 0x0000000704077224 */ /* 0x000fe400078e020e */
[--C-:B------:R-:W-:Y:S02]  /*11d0*/  @!P1 IMAD.IADD R6, R6, 0x1, -R3.reuse ;  /* 0x0000000106069824 */ /* 0x100fe400078e0a03 */
[----:B------:R-:W-:Y:S01]  /*11e0*/  @!P1 IMAD R3, R2, R12, R3 ;  /* 0x0000000c02039224 */ /* 0x000fe200078e0203 */
[----:B------:R-:W-:Y:S01]  /*11f0*/  IADD3 R2, PT, PT, -R16, RZ, RZ ;  /* 0x000000ff10027210 */ /* 0x000fe20007ffe1ff */
[----:B------:R-:W-:Y:S02]  /*1200*/  @!P1 IMAD R5, R6, R10, R16 ;  /* 0x0000000a06059224 */ /* 0x000fe400078e0210 */
[----:B------:R-:W-:Y:S02]  /*1210*/  @!P1 IMAD.MOV.U32 R16, RZ, RZ, R3 ;  /* 0x000000ffff109224 */ /* 0x000fe400078e0003 */
[----:B------:R-:W-:-:S02]  /*1220*/  IMAD R2, R9, R2, R15 ;  /* 0x0000000209027224 */ /* 0x000fc400078e020f */
[----:B------:R-:W-:Y:S02]  /*1230*/  IMAD R14, R5, R4, R7 ;  /* 0x00000004050e7224 */ /* 0x000fe400078e0207 */
[----:B------:R-:W-:Y:S02]  /*1240*/  IMAD R15, R16, R9, R2 ;  /* 0x00000009100f7224 */ /* 0x000fe400078e0202 */
.L_x_15:
[----:B------:R-:W1:Y:S01]  /*1250*/  LDCU UR4, c[0x0][0xb30] ;  /* 0x00016600ff0477ac */ /* 0x000e620008000800 */
[----:B------:R-:W2:Y:S08]  /*1260*/  S2UR UR37, SR_CgaCtaId ;  /* 0x00000000002579c3 */ /* 0x000eb00000008800 */
[----:B------:R-:W3:Y:S01]  /*1270*/  LDC R40, c[0x0][0xb24] ;  /* 0x0002c900ff287b82 */ /* 0x000ee20000000800 */
[----:B-1----:R-:W-:-:S09]  /*1280*/  UISETP.NE.AND UP1, UPT, UR4, 0x1, UPT ;  /* 0x000000010400788c */ /* 0x002fd2000bf25270 */
[----:B--2---:R-:W-:Y:S05]  /*1290*/  BRA.U UP1, `(.L_x_16) ;  /* 0x0000000101407547 */ /* 0x004fea000b800000 */
[----:B------:R-:W1:Y:S08]  /*12a0*/  LDC.64 R4, c[0x0][0xb10] ;  /* 0x0002c400ff047b82 */ /* 0x000e700000000a00 */
[----:B------:R-:W2:Y:S08]  /*12b0*/  LDC.64 R2, c[0x0][0xb18] ;  /* 0x0002c600ff027b82 */ /* 0x000eb00000000a00 */
[----:B------:R-:W4:Y:S08]  /*12c0*/  LDC R6, c[0x0][0xb20] ;  /* 0x0002c800ff067b82 */ /* 0x000f300000000800 */
[----:B------:R-:W3:Y:S01]  /*12d0*/  LDC R7, c[0x0][0xb0c] ;  /* 0x0002c300ff077b82 */ /* 0x000ee20000000800 */
[----:B-1----:R-:W-:-:S05]  /*12e0*/  IMAD.HI.U32 R4, R15, R4, RZ ;  /* 0x000000040f047227 */ /* 0x002fca00078e00ff */
[----:B------:R-:W-:Y:S01]  /*12f0*/  SHF.R.U32.HI R4, RZ, R5, R4 ;  /* 0x00000005ff047219 */ /* 0x000fe20000011604 */
[----:B--2---:R-:W-:Y:S01]  /*1300*/  IMAD.HI.U32 R3, R14, R3, RZ ;  /* 0x000000030e037227 */ /* 0x004fe200078e00ff */
[----:B------:R-:W-:-:S04]  /*1310*/  ISETP.NE.AND P0, PT, R2, 0x1, PT ;  /* 0x000000010200780c */ /* 0x000fc80003f05270 */
[----:B----4-:R-:W-:-:S04]  /*1320*/  SHF.R.U32.HI R3, RZ, R6, R3 ;  /* 0x00000006ff037219 */ /* 0x010fc80000011603 */
[----:B------:R-:W-:Y:S02]  /*1330*/  SEL R3, R14, R3, !P0 ;  /* 0x000000030e037207 */ /* 0x000fe40004000000 */
[----:B---3--:R-:W-:-:S04]  /*1340*/  ISETP.NE.AND P1, PT, R7, 0x1, PT ;  /* 0x000000010700780c */ /* 0x008fc80003f25270 */
[----:B------:R-:W-:-:S05]  /*1350*/  SEL R4, R15, R4, !P1 ;  /* 0x000000040f047207 */ /* 0x000fca0004800000 */
[----:B------:R-:W-:Y:S02]  /*1360*/  IMAD.IADD R5, R3, 0x1, -R4 ;  /* 0x0000000103057824 */ /* 0x000fe400078e0a04 */
[----:B------:R-:W-:Y:S02]  /*1370*/  IMAD.IADD R3, R4, 0x1, -R3 ;  /* 0x0000000104037824 */ /* 0x000fe400078e0a03 */
[----:B------:R-:W-:Y:S02]  /*1380*/  IMAD R15, R5, R7, R15 ;  /* 0x00000007050f7224 */ /* 0x000fe400078e020f */
[----:B------:R-:W-:-:S07]  /*1390*/  IMAD R14, R3, R2, R14 ;  /* 0x00000002030e7224 */ /* 0x000fce00078e020e */
.L_x_16:
[----:B------:R-:W-:Y:S01]  /*13a0*/  BAR.SYNC.DEFER_BLOCKING 0x0 ;  /* 0x0000000000007b1d */ /* 0x000fe20000010000 */
[----:B------:R-:W-:Y:S01]  /*13b0*/  UISETP.NE.AND UP1, UPT, UR8, 0x2, UPT ;  /* 0x000000020800788c */ /* 0x000fe2000bf25270 */
[----:B------:R-:W-:Y:S02]  /*13c0*/  ISETP.NE.OR P5, PT, R0, 0x2, !P5 ;  /* 0x000000020000780c */ /* 0x000fe40006fa5670 */
[----:B------:R-:W-:-:S06]  /*13d0*/  LOP3.LUT R2, R101, 0x1f, RZ, 0xc0, !PT ;  /* 0x0000001f65027812 */ /* 0x000fcc00078ec0ff */
[----:B------:R-:W-:Y:S05]  /*13e0*/  BRA.U UP1, `(.L_x_17) ;  /* 0x00000011019c7547 */ /* 0x000fea000b800000 */
[----:B------:R-:W1:Y:S01]  /*13f0*/  LDCU UR13, c[0x0][0x38c] ;  /* 0x00007180ff0d77ac */ /* 0x000e620008000800 */
[----:B------:R-:W2:Y:S01]  /*1400*/  LDC R8, c[0x0][0x370] ;  /* 0x0000dc00ff087b82 */ /* 0x000ea20000000800 */
[----:B------:R-:W-:Y:S01]  /*1410*/  PLOP3.LUT P1, PT, PT, PT, UP2, 0x80, 0x8 ;  /* 0x000000000008781c */ /* 0x000fe20003f2f028 */
[----:B------:R-:W-:Y:S01]  /*1420*/  IMAD.MOV.U32 R17, RZ, RZ, 0x1 ;  /* 0x00000001ff117424 */ /* 0x000fe200078e00ff */
[----:B------:R-:W-:Y:S01]  /*1430*/  ISETP.EQ.OR P4, PT, R2, RZ, P5 ;  /* 0x000000ff0200720c */ /* 0x000fe20002f82670 */
[----:B------:R-:W-:Y:S01]  /*1440*/  IMAD.MOV.U32 R16, RZ, RZ, RZ ;  /* 0x000000ffff107224 */ /* 0x000fe200078e00ff */
[----:B------:R-:W-:Y:S02]  /*1450*/  PLOP3.LUT P1, PT, P1, PT, PT, 0x8, 0x80 ;  /* 0x000000000080781c */ /* 0x000fe40000f2e170 */
[----:B------:R-:W-:Y:S01]  /*1460*/  CS2R R12, SRZ ;  /* 0x00000000000c7805 */ /* 0x000fe2000001ff00 */
[----:B------:R-:W-:Y:S01]  /*1470*/  IMAD.MOV.U32 R11, RZ, RZ, 0x1 ;  /* 0x00000001ff0b7424 */ /* 0x000fe200078e00ff */
[----:B------:R-:W4:Y:S01]  /*1480*/  LDC R0, c[0x0][0x374] ;  /* 0x0000dd00ff007b82 */ /* 0x000f220000000800 */
[----:B------:R-:W2:Y:S01]  /*1490*/  LDCU.64 UR22, c[0x0][0x348] ;  /* 0x00006900ff1677ac */ /* 0x000ea20008000a00 */
[----:B------:R-:W-:Y:S01]  /*14a0*/  UMOV UR6, URZ ;  /* 0x000000ff00067c82 */ /* 0x000fe20008000000 */
[----:B-1----:R-:W-:-:S04]  /*14b0*/  UIADD3 UR5, UPT, UPT, UR13, 0x3f, URZ ;  /* 0x0000003f0d057890 */ /* 0x002fc8000fffe0ff */
[----:B------:R-:W-:-:S04]  /*14c0*/  USHF.R.S32.HI UR4, URZ, 0x1f, UR5 ;  /* 0x0000001fff047899 */ /* 0x000fc80008011405 */
[----:B------:R-:W-:-:S04]  /*14d0*/  ULEA.HI UR4, UR4, UR5, URZ, 0x6 ;  /* 0x0000000504047291 */ /* 0x000fc8000f8f30ff */
[----:B------:R-:W-:Y:S02]  /*14e0*/  USHF.R.S32.HI UR15, URZ, 0x6, UR4 ;  /* 0x00000006ff0f7899 */ /* 0x000fe40008011404 */
[----:B------:R-:W-:Y:S02]  /*14f0*/  UIADD3 UR4, UPT, UPT, UR13, -0x1, URZ ;  /* 0xffffffff0d047890 */ /* 0x000fe4000fffe0ff */
[----:B------:R-:W-:Y:S02]  /*1500*/  UISETP.LT.U32.AND UP0, UPT, UR15, 0x6, UPT ;  /* 0x000000060f00788c */ /* 0x000fe4000bf01070 */
[----:B------:R-:W-:Y:S02]  /*1510*/  UISETP.GE.U32.AND UP1, UPT, UR4, -0x7f, UPT ;  /* 0xffffff810400788c */ /* 0x000fe4000bf26070 */
[----:B------:R-:W-:Y:S02]  /*1520*/  USEL UR14, UR15, 0x6, UP0 ;  /* 0x000000060f0e7887 */ /* 0x000fe40008000000 */
[----:B------:R-:W-:-:S02]  /*1530*/  UIADD3 UR13, UPT, UPT, UR13, 0x7e, URZ ;  /* 0x0000007e0d0d7890 */ /* 0x000fc4000fffe0ff */
[----:B------:R-:W-:Y:S02]  /*1540*/  UIADD3 UR5, UPT, UPT, UR14, -0x1, URZ ;  /* 0xffffffff0e057890 */ /* 0x000fe4000fffe0ff */
[----:B------:R-:W-:-:S03]  /*1550*/  UIADD3 UR7, UPT, UPT, UR15, -UR14, URZ ;  /* 0x8000000e0f077290 */ /* 0x000fc6000fffe0ff */
[----:B------:R-:W-:-:S04]  /*1560*/  @UP1 UIADD3 UR5, UPT, UPT, UR14, URZ, URZ ;  /* 0x000000ff0e051290 */ /* 0x000fc8000fffe0ff */
[----:B--2---:R-:W-:-:S12]  /*1570*/  UIADD3 UR5, UPT, UPT, UR5, 0x1, URZ ;  /* 0x0000000105057890 */ /* 0x004fd8000fffe0ff */
.L_x_35:
[----:B------:R-:W-:Y:S01]  /*1580*/  UISETP.NE.AND UP0, UPT, UR37, URZ, UPT ;  /* 0x000000ff2500728c */ /* 0x000fe2000bf05270 */
[----:B------:R-:W1:Y:S08]  /*1590*/  S2UR UR37, SR_CgaCtaId ;  /* 0x00000000002579c3 */ /* 0x000e700000008800 */
[----:B------:R-:W-:Y:S05]  /*15a0*/  BRA.U UP0, `(.L_x_18) ;  /* 0x0000000100347547 */ /* 0x000fea000b800000 */
[----:B------:R-:W2:Y:S01]  /*15b0*/  S2R R2, SR_CgaCtaId ;  /* 0x0000000000027919 */ /* 0x000ea20000008800 */
[----:B------:R-:W-:-:S04]  /*15c0*/  MOV R3, 0x400 ;  /* 0x0000040000037802 */ /* 0x000fc80000000f00 */
[----:B--2---:R-:W-:Y:S02]  /*15d0*/  LEA R2, R2, R3, 0x18 ;  /* 0x0000000302027211 */ /* 0x004fe400078ec0ff */
[----:B------:R-:W-:-:S03]  /*15e0*/  SHF.L.U32 R3, R11, 0x1f, RZ ;  /* 0x0000001f0b037819 */ /* 0x000fc600000006ff */
[----:B------:R-:W-:-:S04]  /*15f0*/  IMAD R2, R12, 0x8, R2 ;  /* 0x000000080c027824 */ /* 0x000fc800078e0202 */
[----:B------:R-:W2:Y:S02]  /*1600*/  SYNCS.PHASECHK.TRANS64.TRYWAIT P0, [R2+URZ+0x120], R3 ;  /* 0x00012003020075a7 */ /* 0x000ea400080011ff */
[----:B--2---:R-:W-:Y:S05]  /*1610*/  @!P0 BRA `(.L_x_19) ;  /* 0x0000007400f48947 */ /* 0x004fea0003800000 */
.L_x_133:
[----:B------:R-:W-:Y:S01]  /*1620*/  VIADD R12, R12, 0x1 ;  /* 0x000000010c0c7836 */ /* 0x000fe20000000000 */
[----:B------:R2:W-:Y:S04]  /*1630*/  SYNCS.ARRIVE.TRANS64.A1T0 RZ, [R2+URZ+0x110], RZ ;  /* 0x000110ff02ff79a7 */ /* 0x0005e800081000ff */
[----:B------:R-:W-:-:S04]  /*1640*/  ISETP.NE.AND P0, PT, R12, 0x2, PT ;  /* 0x000000020c00780c */ /* 0x000fc80003f05270 */
[----:B------:R-:W-:Y:S02]  /*1650*/  SEL R12, R12, RZ, P0 ;  /* 0x000000ff0c0c7207 */ /* 0x000fe40000000000 */
[----:B--2---:R-:W-:-:S04]  /*1660*/  SEL R2, RZ, 0x1, P0 ;  /* 0x00000001ff027807 */ /* 0x004fc80000000000 */
[----:B------:R-:W-:-:S07]  /*1670*/  LOP3.LUT R11, R11, R2, RZ, 0x3c, !PT ;  /* 0x000000020b0b7212 */ /* 0x000fce00078e3cff */
.L_x_18:
[----:B------:R-:W-:Y:S01]  /*1680*/  UMOV UR4, 0x400 ;  /* 0x0000040000047882 */ /* 0x000fe20000000000 */
[----:B------:R-:W-:Y:S01]  /*1690*/  SHF.L.U32 R2, R17, 0x1f, RZ ;  /* 0x0000001f11027819 */ /* 0x000fe200000006ff */
[----:B-1----:R-:W-:Y:S01]  /*16a0*/  ULEA UR4, UR37, UR4, 0x18 ;  /* 0x0000000425047291 */ /* 0x002fe2000f8ec0ff */
[----:B------:R-:W-:Y:S01]  /*16b0*/  R2UR UR35, R15 ;  /* 0x000000000f2372ca */ /* 0x000fe200000e0000 */
[----:B------:R-:W-:Y:S01]  /*16c0*/  UISETP.GE.U32.AND UP0, UPT, UR13, 0x7f, UPT ;  /* 0x0000007f0d00788c */ /* 0x000fe2000bf06070 */
[----:B------:R-:W-:Y:S01]  /*16d0*/  R2UR UR11, R14 ;  /* 0x000000000e0b72ca */ /* 0x000fe200000e0000 */
[----:B------:R-:W-:Y:S01]  /*16e0*/  ULEA UR8, UR6, UR4, 0x3 ;  /* 0x0000000406087291 */ /* 0x000fe2000f8e18ff */
[----:B------:R-:W-:-:S08]  /*16f0*/  UMOV UR24, URZ ;  /* 0x000000ff00187c82 */ /* 0x000fd00008000000 */
[----:B------:R1:W2:Y:S01]  /*1700*/  SYNCS.PHASECHK.TRANS64.TRYWAIT P0, [UR8+0x30], R2 ;  /* 0x00003002ff0075a7 */ /* 0x0002a20008001108 */
[----:B------:R-:W-:Y:S02]  /*1710*/  USHF.L.U32 UR35, UR35, 0x7, URZ ;  /* 0x0000000723237899 */ /* 0x000fe400080006ff */
[----:B------:R-:W-:Y:S01]  /*1720*/  USHF.L.U32 UR11, UR11, 0x7, URZ ;  /* 0x000000070b0b7899 */ /* 0x000fe200080006ff */
[----:B------:R-:W-:Y:S11]  /*1730*/  BRA.U !UP0, `(.L_x_20) ;  /* 0x0000000108a47547 */ /* 0x000ff6000b800000 */
[----:B------:R-:W-:Y:S01]  /*1740*/  UMOV UR16, URZ ;  /* 0x000000ff00107c82 */ /* 0x000fe20008000000 */
[----:B------:R-:W-:-:S05]  /*1750*/  UMOV UR17, UR6 ;  /* 0x0000000600117c82 */ /* 0x000fca0008000000 */
.L_x_25:
[----:B-1----:R-:W-:Y:S01]  /*1760*/  ULEA UR33, UR17, UR4, 0x3 ;  /* 0x0000000411217291 */ /* 0x002fe2000f8e18ff */
[----:B--2---:R-:W-:Y:S01]  /*1770*/  @!P5 MOV R3, 0x8000 ;  /* 0x000080000003d802 */ /* 0x004fe20000000f00 */
[----:B--2---:R-:W-:Y:S10]  /*1780*/  @P0 BRA `(.L_x_21) ;  /* 0x00000000000c0947 */ /* 0x004ff40003800000 */
[----:B------:R-:W-:-:S04]  /*1790*/  SHF.L.U32 R4, R17, 0x1f, RZ ;  /* 0x0000001f11047819 */ /* 0x000fc800000006ff */
[----:B------:R-:W2:Y:S02]  /*17a0*/  SYNCS.PHASECHK.TRANS64.TRYWAIT P0, [UR33+0x30], R4 ;  /* 0x00003004ff0075a7 */ /* 0x000ea40008001121 */
[----:B--2---:R-:W-:Y:S05]  /*17b0*/  @!P0 BRA `(.L_x_22) ;  /* 0x0000007400a08947 */ /* 0x004fea0003800000 */
.L_x_21:
[----:B------:R2:W-:Y:S01]  /*17c0*/  @!P5 SYNCS.ARRIVE.TRANS64 RZ, [UR33], R3 ;  /* 0x00000003ffffd9a7 */ /* 0x0005e20008000021 */
[----:B------:R-:W-:Y:S04]  /*17d0*/  BSSY.RECONVERGENT B0, `(.L_x_23) ;  /* 0x0000003000007945 */ /* 0x000fe80003800200 */
[----:B------:R-:W-:Y:S05]  /*17e0*/  @P4 BRA `(.L_x_24) ;  /* 0x0000000000044947 */ /* 0x000fea0003800000 */
[----:B------:R-:W-:Y:S05]  /*17f0*/  BPT.TRAP 0x1 ;  /* 0x000000040000795c */ /* 0x000fea0000300000 */
.L_x_24:
[----:B------:R-:W-:Y:S05]  /*1800*/  BSYNC.RECONVERGENT B0 ;  /* 0x0000000000007941 */ /* 0x000fea0003800200 */
.L_x_23:
[----:B------:R-:W-:Y:S02]  /*1810*/  UIADD3 UR6, UPT, UPT, UR17, 0x1, URZ ;  /* 0x0000000111067890 */ /* 0x000fe4000fffe0ff */
[----:B------:R-:W-:Y:S02]  /*1820*/  UIADD3 UR26, UP1, UPT, UR22, 0x80, URZ ;  /* 0x00000080161a7890 */ /* 0x000fe4000ff3e0ff */
[----:B------:R-:W-:Y:S02]  /*1830*/  UISETP.NE.AND UP0, UPT, UR6, 0x6, UPT ;  /* 0x000000060600788c */ /* 0x000fe4000bf05270 */
[----:B------:R-:W-:Y:S02]  /*1840*/  USHF.L.U32 UR34, UR16, 0x6, URZ ;  /* 0x0000000610227899 */ /* 0x000fe400080006ff */
[----:B------:R-:W-:Y:S02]  /*1850*/  USEL UR9, URZ, 0x1, UP0 ;  /* 0x00000001ff097887 */ /* 0x000fe40008000000 */
[----:B------:R-:W-:-:S02]  /*1860*/  USEL UR6, UR6, URZ, UP0 ;  /* 0x000000ff06067287 */ /* 0x000fc40008000000 */
[----:B------:R-:W-:Y:S02]  /*1870*/  UIADD3 UR20, UP0, UPT, UR22, 0x180, URZ ;  /* 0x0000018016147890 */ /* 0x000fe4000ff1e0ff */
[----:B------:R-:W-:Y:S01]  /*1880*/  ULEA UR8, UR6, UR4, 0x3 ;  /* 0x0000000406087291 */ /* 0x000fe2000f8e18ff */
[----:B------:R-:W-:Y:S01]  /*1890*/  LOP3.LUT R17, R17, UR9, RZ, 0x3c, !PT ;  /* 0x0000000911117c12 */ /* 0x000fe2000f8e3cff */
[----:B------:R-:W-:Y:S02]  /*18a0*/  UIADD3.X UR27, UPT, UPT, URZ, UR23, URZ, UP1, !UPT ;  /* 0x00000017ff1b7290 */ /* 0x000fe40008ffe4ff */
[----:B------:R-:W-:Y:S01]  /*18b0*/  UIADD3.X UR21, UPT, UPT, URZ, UR23, URZ, UP0, !UPT ;  /* 0x00000017ff157290 */ /* 0x000fe200087fe4ff */
[----:B-1----:R-:W-:Y:S01]  /*18c0*/  SHF.L.U32 R2, R17, 0x1f, RZ ;  /* 0x0000001f11027819 */ /* 0x002fe200000006ff */
[----:B------:R-:W-:Y:S01]  /*18d0*/  UMOV UR18, 0x0 ;  /* 0x0000000000127882 */ /* 0x000fe20000000000 */
[----:B------:R-:W-:Y:S01]  /*18e0*/  UMOV UR19, 0x10000000 ;  /* 0x1000000000137882 */ /* 0x000fe20000000000 */
[----:B------:R-:W-:Y:S01]  /*18f0*/  UMOV UR12, UR36 ;  /* 0x00000024000c7c82 */ /* 0x000fe20008000000 */
[----:B------:R1:W1:Y:S01]  /*1900*/  SYNCS.PHASECHK.TRANS64.TRYWAIT P0, [UR8+0x30], R2 ;  /* 0x00003002ff0075a7 */ /* 0x0002620008001108 */
[----:B------:R-:W-:Y:S01]  /*1910*/  ULEA UR8, UR17, UR4, 0xe ;  /* 0x0000000411087291 */ /* 0x000fe2000f8e70ff */
[----:B------:R-:W-:Y:S01]  /*1920*/  UMOV UR9, UR33 ;  /* 0x0000002100097c82 */ /* 0x000fe20008000000 */
[----:B------:R-:W-:-:S02]  /*1930*/  UMOV UR10, UR34 ;  /* 0x00000022000a7c82 */ /* 0x000fc40008000000 */
[----:B------:R-:W-:Y:S02]  /*1940*/  UIADD3 UR32, UPT, UPT, UR8, 0x8400, URZ ;  /* 0x0000840008207890 */ /* 0x000fe4000fffe0ff */
[----:B------:R-:W-:Y:S02]  /*1950*/  UIADD3 UR8, UPT, UPT, UR8, 0x20400, URZ ;  /* 0x0002040008087890 */ /* 0x000fe4000fffe0ff */
[----:B------:R-:W-:Y:S01]  /*1960*/  UIADD3 UR16, UPT, UPT, UR16, 0x1, URZ ;  /* 0x0000000110107890 */ /* 0x000fe2000fffe0ff */
[----:B------:R-:W-:Y:S01]  /*1970*/  UMOV UR24, UR5 ;  /* 0x0000000500187c82 */ /* 0x000fe20008000000 */
[----:B------:R-:W-:Y:S02]  /*1980*/  UMOV UR17, UR6 ;  /* 0x0000000600117c82 */ /* 0x000fe40008000000 */
[----:B------:R-:W-:Y:S01]  /*1990*/  UISETP.NE.AND UP0, UPT, UR16, UR5, UPT ;  /* 0x000000051000728c */ /* 0x000fe2000bf05270 */
[----:B------:R1:W-:Y:S02]  /*19a0*/  UTMALDG.3D [UR32], [UR26], desc[UR18] ;  /* 0x000012201a0075b4 */ /* 0x0003e40008011000 */
[----:B------:R1:W-:Y:S06]  /*19b0*/  UTMALDG.3D [UR8], [UR20], desc[UR18] ;  /* 0x00001208140075b4 */ /* 0x0003ec0008011000 */
[----:B------:R-:W-:Y:S05]  /*19c0*/  BRA.U UP0, `(.L_x_25) ;  /* 0xfffffffd00647547 */ /* 0x000fea000b83ffff */
.L_x_20:
[----:B-1----:R-:W-:Y:S01]  /*19d0*/  ULEA UR8, UR6, UR4, 0x3 ;  /* 0x0000000406087291 */ /* 0x002fe2000f8e18ff */
[----:B------:R-:W-:Y:S01]  /*19e0*/  SHF.L.U32 R2, R17, 0x1f, RZ ;  /* 0x0000001f11027819 */ /* 0x000fe200000006ff */
[----:B------:R-:W-:Y:S01]  /*19f0*/  @!P1 SYNCS.ARRIVE.TRANS64.A1T0 RZ, [UR4+0xa8], RZ ;  /* 0x0000a8ffffff99a7 */ /* 0x000fe20008100004 */
[----:B------:R-:W-:-:S06]  /*1a00*/  UISETP.GT.AND UP0, UPT, UR15, UR14, UPT ;  /* 0x0000000e0f00728c */ /* 0x000fcc000bf04270 */
[----:B--2---:R1:W2:Y:S03]  /*1a10*/  SYNCS.PHASECHK.TRANS64.TRYWAIT P0, [UR8+0x30], R2 ;  /* 0x00003002ff0075a7 */ /* 0x0042a60008001108 */
[----:B------:R-:W-:Y:S05]  /*1a20*/  BRA.U !UP0, `(.L_x_26) ;  /* 0x0000000108a87547 */ /* 0x000fea000b800000 */
[----:B------:R-:W-:Y:S01]  /*1a30*/  UIADD3 UR21, UPT, UPT, UR7, UR24, URZ ;  /* 0x0000001807157290 */ /* 0x000fe2000fffe0ff */
[----:B------:R-:W-:-:S11]  /*1a40*/  UMOV UR25, UR6 ;  /* 0x0000000600197c82 */ /* 0x000fd60008000000 */
.L_x_31:
[----:B-1----:R-:W-:Y:S01]  /*1a50*/  ULEA UR17, UR25, UR4, 0x3 ;  /* 0x0000000419117291 */ /* 0x002fe2000f8e18ff */
[----:B--2---:R-:W-:Y:S01]  /*1a60*/  @!P5 MOV R3, 0x8000 ;  /* 0x000080000003d802 */ /* 0x004fe20000000f00 */
[----:B--2---:R-:W-:Y:S10]  /*1a70*/  @P0 BRA `(.L_x_27) ;  /* 0x00000000000c0947 */ /* 0x004ff40003800000 */
[----:B------:R-:W-:-:S04]  /*1a80*/  SHF.L.U32 R4, R17, 0x1f, RZ ;  /* 0x0000001f11047819 */ /* 0x000fc800000006ff */
[----:B------:R-:W2:Y:S02]  /*1a90*/  SYNCS.PHASECHK.TRANS64.TRYWAIT P0, [UR17+0x30], R4 ;  /* 0x00003004ff0075a7 */ /* 0x000ea40008001111 */
[----:B--2---:R-:W-:Y:S05]  /*1aa0*/  @!P0 BRA `(.L_x_28) ;  /* 0x0000007000fc8947 */ /* 0x004fea0003800000 */
.L_x_27:
[----:B------:R2:W-:Y:S01]  /*1ab0*/  @!P5 SYNCS.ARRIVE.TRANS64 RZ, [UR17], R3 ;  /* 0x00000003ffffd9a7 */ /* 0x0005e20008000011 */
[----:B------:R-:W-:Y:S04]  /*1ac0*/  BSSY.RECONVERGENT B0, `(.L_x_29) ;  /* 0x0000003000007945 */ /* 0x000fe80003800200 */
[----:B------:R-:W-:Y:S05]  /*1ad0*/  @P4 BRA `(.L_x_30) ;  /* 0x0000000000044947 */ /* 0x000fea0003800000 */
[----:B------:R-:W-:Y:S05]  /*1ae0*/  BPT.TRAP 0x1 ;  /* 0x000000040000795c */ /* 0x000fea0000300000 */
.L_x_30:
[----:B------:R-:W-:Y:S05]  /*1af0*/  BSYNC.RECONVERGENT B0 ;  /* 0x0000000000007941 */ /* 0x000fea0003800200 */
.L_x_29:
        /* <DEDUP_REMOVED lines=20> */
[----:B------:R-:W-:Y:S01]  /*1c40*/  UIADD3 UR8, UPT, UPT, UR8, 0x20400, URZ ;  /* 0x0002040008087890 */ /* 0x000fe2000fffe0ff */
[----:B------:R-:W-:Y:S01]  /*1c50*/  UMOV UR9, UR17 ;  /* 0x0000001100097c82 */ /* 0x000fe20008000000 */
[----:B------:R-:W-:Y:S01]  /*1c60*/  UMOV UR10, UR18 ;  /* 0x00000012000a7c82 */ /* 0x000fe20008000000 */
[----:B------:R-:W-:Y:S01]  /*1c70*/  UIADD3 UR24, UPT, UPT, UR24, 0x1, URZ ;  /* 0x0000000118187890 */ /* 0x000fe2000fffe0ff */
[----:B------:R-:W-:-:S03]  /*1c80*/  UMOV UR25, UR6 ;  /* 0x0000000600197c82 */ /* 0x000fc60008000000 */
[----:B------:R1:W-:Y:S01]  /*1c90*/  UTMALDG.3D [UR16], [UR30], desc[UR26] ;  /* 0x00001a101e0075b4 */ /* 0x0003e20008011000 */
[----:B------:R-:W-:Y:S01]  /*1ca0*/  UISETP.NE.AND UP0, UPT, UR24, UR21, UPT ;  /* 0x000000151800728c */ /* 0x000fe2000bf05270 */
[----:B------:R1:W-:Y:S08]  /*1cb0*/  UTMALDG.3D [UR8], [UR28], desc[UR26] ;  /* 0x00001a081c0075b4 */ /* 0x0003f00008011000 */
[----:B------:R-:W-:Y:S05]  /*1cc0*/  BRA.U UP0, `(.L_x_31) ;  /* 0xfffffffd00607547 */ /* 0x000fea000b83ffff */
.L_x_26:
[C---:B-1----:R-:W-:Y:S01]  /*1cd0*/  LEA R2, R16.reuse, UR4, 0x3 ;  /* 0x0000000410027c11 */ /* 0x042fe2000f8e18ff */
[----:B------:R-:W-:Y:S01]  /*1ce0*/  NOP ;  /* 0x0000000000007918 */ /* 0x000fe20000000000 */
[----:B--2---:R-:W-:Y:S02]  /*1cf0*/  SHF.L.U32 R3, R13, 0x1f, RZ ;  /* 0x0000001f0d037819 */ /* 0x004fe400000006ff */
[----:B------:R-:W-:Y:S02]  /*1d00*/  LEA R4, R16, UR4, 0x4 ;  /* 0x0000000410047c11 */ /* 0x000fe4000f8e20ff */
[----:B------:R-:W1:Y:S02]  /*1d10*/  SYNCS.PHASECHK.TRANS64.TRYWAIT P0, [R2+URZ+0xb0], R3 ;  /* 0x0000b003020075a7 */ /* 0x000e6400080011ff */
[----:B-1----:R-:W-:Y:S05]  /*1d20*/  @!P0 BRA `(.L_x_32) ;  /* 0x0000007000748947 */ /* 0x002fea0003800000 */
.L_x_136:
[----:B------:R-:W2:Y:S01]  /*1d30*/  LDS.128 R4, [R4+0x140] ;  /* 0x0001400004047984 */ /* 0x000ea20000000c00 */
[----:B---3--:R-:W-:Y:S01]  /*1d40*/  ISETP.GE.AND P0, PT, R40, 0x1, PT ;  /* 0x000000012800780c */ /* 0x008fe20003f06270 */
[----:B-1----:R-:W-:Y:S01]  /*1d50*/  VIADD R2, R2, 0xc0 ;  /* 0x000000c002027836 */ /* 0x002fe20000000000 */
[----:B------:R-:W-:Y:S01]  /*1d60*/  @!PT LDS RZ, [RZ] ;  /* 0x00000000fffff984 */ /* 0x000fe20000000800 */
[----:B------:R-:W-:Y:S01]  /*1d70*/  @!PT LDS RZ, [RZ] ;  /* 0x00000000fffff984 */ /* 0x000fe20000000800 */
[----:B------:R-:W-:Y:S01]  /*1d80*/  @!PT LDS RZ, [RZ] ;  /* 0x00000000fffff984 */ /* 0x000fe20000000800 */
[----:B------:R-:W-:Y:S01]  /*1d90*/  @!PT LDS RZ, [RZ] ;  /* 0x00000000fffff984 */ /* 0x000fe20000000800 */
[----:B------:R1:W-:Y:S06]  /*1da0*/  MEMBAR.ALL.CTA ;  /* 0x0000000000007992 */ /* 0x0003ec0000008000 */
[----:B-1----:R-:W1:Y:S01]  /*1db0*/  FENCE.VIEW.ASYNC.S ;  /* 0x00000000000073c6 */ /* 0x002e620000000000 */
[----:B------:R-:W-:-:S04]  /*1dc0*/  PRMT R2, RZ, 0x654, R2 ;  /* 0x00000654ff027816 */ /* 0x000fc80000000002 */
[----:B-1----:R1:W-:Y:S01]  /*1dd0*/  SYNCS.ARRIVE.TRANS64.RED.A1T0 RZ, [R2+URZ], RZ ;  /* 0x000000ff02ff79a7 */ /* 0x0023e200081004ff */
[----:B--2---:R-:W-:-:S13]  /*1de0*/  LOP3.LUT P2, RZ, R6, 0x1, RZ, 0xc0, !PT ;  /* 0x0000000106ff7812 */ /* 0x004fda000784c0ff */
[----:B------:R-:W-:Y:S01]  /*1df0*/  @P2 SHF.R.U32.HI R3, RZ, 0x10, R5 ;  /* 0x00000010ff032819 */ /* 0x000fe20000011605 */
[----:B------:R-:W-:Y:S01]  /*1e00*/  VOTEU.ANY UP0, P2 ;  /* 0x0000000000ff7886 */ /* 0x000fe20001000100 */
[----:B------:R-:W-:Y:S02]  /*1e10*/  @P2 MOV R10, R4 ;  /* 0x00000004000a2202 */ /* 0x000fe40000000f00 */
[----:B------:R-:W-:Y:S02]  /*1e20*/  @P2 R2UR.BROADCAST UR8, R3 ;  /* 0x00000000030822ca */ /* 0x000fe400008e0000 */
[----:B------:R-:W-:-:S11]  /*1e30*/  @P2 LOP3.LUT R9, R5, 0xffff, RZ, 0xc0, !PT ;  /* 0x0000ffff05092812 */ /* 0x000fd600078ec0ff */
[----:B------:R-:W-:Y:S01]  /*1e40*/  @UP0 UMOV UR36, UR8 ;  /* 0x0000000800240c82 */ /* 0x000fe20008000000 */
[----:B-1----:R-:W-:Y:S05]  /*1e50*/  @!P0 BRA `(.L_x_33) ;  /* 0x0000000000b88947 */ /* 0x002fea0003800000 */
[----:B------:R-:W4:Y:S01]  /*1e60*/  LDC.64 R4, c[0x0][0xb18] ;  /* 0x0002c600ff047b82 */ /* 0x000f220000000a00 */
[----:B------:R-:W-:-:S07]  /*1e70*/  ISETP.NE.AND P3, PT, R40, 0x1, PT ;  /* 0x000000012800780c */ /* 0x000fce0003f65270 */
[----:B------:R-:W1:Y:S08]  /*1e80*/  LDC.64 R6, c[0x0][0xb10] ;  /* 0x0002c400ff067b82 */ /* 0x000e700000000a00 */
[----:B------:R-:W2:Y:S08]  /*1e90*/  LDC R14, c[0x0][0xb20] ;  /* 0x0002c800ff0e7b82 */ /* 0x000eb00000000800 */
[----:B------:R-:W3:Y:S01]  /*1ea0*/  LDC R15, c[0x0][0xb0c] ;  /* 0x0002c300ff0f7b82 */ /* 0x000ee20000000800 */
[----:B----4-:R-:W-:Y:S01]  /*1eb0*/  IMAD.HI.U32 R19, R0, R5, RZ ;  /* 0x0000000500137227 */ /* 0x010fe200078e00ff */
[----:B------:R-:W-:-:S03]  /*1ec0*/  ISETP.NE.AND P0, PT, R4, 0x1, PT ;  /* 0x000000010400780c */ /* 0x000fc60003f05270 */
[----:B------:R-:W-:-:S03]  /*1ed0*/  IMAD.HI.U32 R5, R9, R5, RZ ;  /* 0x0000000509057227 */ /* 0x000fc600078e00ff */
[----:B------:R-:W4:Y:S01]  /*1ee0*/  LDC.64 R2, c[0x0][0xb28] ;  /* 0x0002ca00ff027b82 */ /* 0x000f220000000a00 */
[----:B-1----:R-:W-:-:S04]  /*1ef0*/  IMAD.HI.U32 R20, R8, R6, RZ ;  /* 0x0000000608147227 */ /* 0x002fc800078e00ff */
[----:B------:R-:W-:Y:S01]  /*1f00*/  IMAD.HI.U32 R21, R10, R6, RZ ;  /* 0x000000060a157227 */ /* 0x000fe200078e00ff */
[----:B------:R-:W-:Y:S02]  /*1f10*/  SHF.R.U32.HI R20, RZ, R7, R20 ;  /* 0x00000007ff147219 */ /* 0x000fe40000011614 */
[-C--:B--2---:R-:W-:Y:S02]  /*1f20*/  SHF.R.U32.HI R19, RZ, R14.reuse, R19 ;  /* 0x0000000eff137219 */ /* 0x084fe40000011613 */
[----:B------:R-:W-:Y:S02]  /*1f30*/  SHF.R.U32.HI R5, RZ, R14, R5 ;  /* 0x0000000eff057219 */ /* 0x000fe40000011605 */
[----:B------:R-:W-:Y:S02]  /*1f40*/  SEL R19, R0, R19, !P0 ;  /* 0x0000001300137207 */ /* 0x000fe40004000000 */
[----:B------:R-:W-:Y:S02]  /*1f50*/  SHF.R.U32.HI R21, RZ, R7, R21 ;  /* 0x00000007ff157219 */ /* 0x000fe40000011615 */
[----:B---3--:R-:W-:-:S02]  /*1f60*/  ISETP.NE.AND P1, PT, R15, 0x1, PT ;  /* 0x000000010f00780c */ /* 0x008fc40003f25270 */
[----:B------:R-:W-:Y:S02]  /*1f70*/  SEL R5, R9, R5, !P0 ;  /* 0x0000000509057207 */ /* 0x000fe40004000000 */
[----:B------:R-:W-:Y:S02]  /*1f80*/  SEL R20, R8, R20, !P1 ;  /* 0x0000001408147207 */ /* 0x000fe40004800000 */
[----:B------:R-:W-:Y:S01]  /*1f90*/  SEL R21, R10, R21, !P1 ;  /* 0x000000150a157207 */ /* 0x000fe20004800000 */
[----:B----4-:R-:W-:-:S04]  /*1fa0*/  IMAD.HI.U32 R18, R19, R2, RZ ;  /* 0x0000000213127227 */ /* 0x010fc800078e00ff */
        /* <DEDUP_REMOVED lines=10> */
[----:B------:R-:W-:-:S04]  /*2050*/  @!P0 IMAD.HI.U32 R7, R21, R2, RZ ;  /* 0x0000000215078227 */ /* 0x000fc800078e00ff */
[----:B------:R-:W-:Y:S01]  /*2060*/  IMAD.MOV R2, RZ, RZ, -R6 ;  /* 0x000000ffff027224 */ /* 0x000fe200078e0a06 */
[----:B------:R-:W-:Y:S02]  /*2070*/  @!P0 SHF.R.U32.HI R3, RZ, R3, R7 ;  /* 0x00000003ff038219 */ /* 0x000fe40000011607 */
[----:B------:R-:W-:Y:S01]  /*2080*/  IADD3 R7, PT, PT, -R5, RZ, RZ ;  /* 0x000000ff05077210 */ /* 0x000fe20007ffe1ff */
[----:B------:R-:W-:Y:S01]  /*2090*/  IMAD R2, R40, R2, R5 ;  /* 0x0000000228027224 */ /* 0x000fe200078e0205 */
        /* <DEDUP_REMOVED lines=10> */
.L_x_33:
[----:B------:R-:W1:Y:S02]  /*2140*/  LDCU UR8, c[0x0][0xb30] ;  /* 0x00016600ff0877ac */ /* 0x000e640008000800 */
[----:B-1----:R-:W-:-:S09]  /*2150*/  UISETP.NE.AND UP0, UPT, UR8, 0x1, UPT ;  /* 0x000000010800788c */ /* 0x002fd2000bf05270 */
[----:B------:R-:W-:Y:S05]  /*2160*/  BRA.U UP0, `(.L_x_34) ;  /* 0x0000000100407547 */ /* 0x000fea000b800000 */
[----:B------:R-:W1:Y:S08]  /*2170*/  LDC.64 R4, c[0x0][0xb10] ;  /* 0x0002c400ff047b82 */ /* 0x000e700000000a00 */
[----:B------:R-:W2:Y:S08]  /*2180*/  LDC.64 R2, c[0x0][0xb18] ;  /* 0x0002c600ff027b82 */ /* 0x000eb00000000a00 */
[----:B------:R-:W3:Y:S08]  /*2190*/  LDC R6, c[0x0][0xb20] ;  /* 0x0002c800ff067b82 */ /* 0x000ef00000000800 */
[----:B------:R-:W4:Y:S01]  /*21a0*/  LDC R7, c[0x0][0xb0c] ;  /* 0x0002c300ff077b82 */ /* 0x000f220000000800 */
[----:B-1----:R-:W-:-:S05]  /*21b0*/  IMAD.HI.U32 R4, R10, R4, RZ ;  /* 0x000000040a047227 */ /* 0x002fca00078e00ff */
[----:B------:R-:W-:Y:S01]  /*21c0*/  SHF.R.U32.HI R4, RZ, R5, R4 ;  /* 0x00000005ff047219 */ /* 0x000fe20000011604 */
[----:B--2---:R-:W-:Y:S01]  /*21d0*/  IMAD.HI.U32 R3, R9, R3, RZ ;  /* 0x0000000309037227 */ /* 0x004fe200078e00ff */
[----:B------:R-:W-:-:S04]  /*21e0*/  ISETP.NE.AND P0, PT, R2, 0x1, PT ;  /* 0x000000010200780c */ /* 0x000fc80003f05270 */
[----:B---3--:R-:W-:-:S04]  /*21f0*/  SHF.R.U32.HI R3, RZ, R6, R3 ;  /* 0x00000006ff037219 */ /* 0x008fc80000011603 */
[----:B------:R-:W-:Y:S02]  /*2200*/  SEL R3, R9, R3, !P0 ;  /* 0x0000000309037207 */ /* 0x000fe40004000000 */
[----:B----4-:R-:W-:-:S04]  /*2210*/  ISETP.NE.AND P1, PT, R7, 0x1, PT ;  /* 0x000000010700780c */ /* 0x010fc80003f25270 */
[----:B------:R-:W-:-:S05]  /*2220*/  SEL R4, R10, R4, !P1 ;  /* 0x000000040a047207 */ /* 0x000fca0004800000 */
[----:B------:R-:W-:Y:S02]  /*2230*/  IMAD.IADD R5, R3, 0x1, -R4 ;  /* 0x0000000103057824 */ /* 0x000fe400078e0a04 */
[----:B------:R-:W-:Y:S02]  /*2240*/  IMAD.IADD R3, R4, 0x1, -R3 ;  /* 0x0000000104037824 */ /* 0x000fe400078e0a03 */
[----:B------:R-:W-:Y:S02]  /*2250*/  IMAD R10, R5, R7, R10 ;  /* 0x00000007050a7224 */ /* 0x000fe400078e020a */
[----:B------:R-:W-:-:S07]  /*2260*/  IMAD R9, R3, R2, R9 ;  /* 0x0000000203097224 */ /* 0x000fce00078e0209 */
.L_x_34:
[----:B------:R-:W-:Y:S01]  /*2270*/  VIADD R16, R16, 0x1 ;  /* 0x0000000110107836 */ /* 0x000fe20000000000 */
[----:B------:R-:W-:Y:S01]  /*2280*/  PLOP3.LUT P1, PT, PT, PT, PT, 0x80, 0x8 ;  /* 0x000000000008781c */ /* 0x000fe20003f2f070 */
[----:B------:R-:W-:Y:S02]  /*2290*/  IMAD.IADD R15, R10, 0x1, R87 ;  /* 0x000000010a0f7824 */ /* 0x000fe400078e0257 */
[----:B------:R-:W-:Y:S01]  /*22a0*/  IMAD.IADD R14, R9, 0x1, R86 ;  /* 0x00000001090e7824 */ /* 0x000fe200078e0256 */
[----:B------:R-:W-:-:S04]  /*22b0*/  ISETP.NE.AND P0, PT, R16, 0x2, PT ;  /* 0x000000021000780c */ /* 0x000fc80003f05270 */
[----:B------:R-:W-:Y:S02]  /*22c0*/  SEL R2, RZ, 0x1, P0 ;  /* 0x00000001ff027807 */ /* 0x000fe40000000000 */
[----:B------:R-:W-:Y:S02]  /*22d0*/  SEL R16, R16, RZ, P0 ;  /* 0x000000ff10107207 */ /* 0x000fe40000000000 */
[----:B------:R-:W-:Y:S01]  /*22e0*/  LOP3.LUT R13, R13, R2, RZ, 0x3c, !PT ;  /* 0x000000020d0d7212 */ /* 0x000fe200078e3cff */
[----:B------:R-:W-:Y:S06]  /*22f0*/  @P2 BRA `(.L_x_35) ;  /* 0xfffffff000a02947 */ /* 0x000fec000383ffff */
[----:B------:R-:W-:Y:S01]  /*2300*/  UIADD3 UR4, UPT, UPT, UR4, 0x30, URZ ;  /* 0x0000003004047890 */ /* 0x000fe2000fffe0ff */
[----:B------:R-:W-:-:S03]  /*2310*/  SHF.L.U32 R2, R17, 0x1f, RZ ;  /* 0x0000001f11027819 */ /* 0x000fc600000006ff */
[----:B------:R-:W-:-:S09]  /*2320*/  ULEA UR5, UR6, UR4, 0x3 ;  /* 0x0000000406057291 */ /* 0x000fd2000f8e18ff */
[----:B------:R-:W1:Y:S02]  /*2330*/  SYNCS.PHASECHK.TRANS64.TRYWAIT P0, [UR5], R2 ;  /* 0x00000002ff0075a7 */ /* 0x000e640008001105 */
[----:B-1----:R-:W-:Y:S05]  /*2340*/  @!P0 BRA `(.L_x_36) ;  /* 0x0000006c00008947 */ /* 0x002fea0003800000 */
.L_x_138:
[----:B------:R-:W-:-:S04]  /*2350*/  UIADD3 UR6, UPT, UPT, UR6, 0x1, URZ ;  /* 0x0000000106067890 */ /* 0x000fc8000fffe0ff */
[----:B------:R-:W-:-:S04]  /*2360*/  UISETP.NE.AND UP0, UPT, UR6, 0x6, UPT ;  /* 0x000000060600788c */ /* 0x000fc8000bf05270 */
[----:B------:R-:W-:Y:S02]  /*2370*/  USEL UR7, URZ, 0x1, UP0 ;  /* 0x00000001ff077887 */ /* 0x000fe40008000000 */
[----:B------:R-:W-:-:S04]  /*2380*/  USEL UR6, UR6, URZ, UP0 ;  /* 0x000000ff06067287 */ /* 0x000fc80008000000 */
[----:B------:R-:W-:Y:S01]  /*2390*/  ULEA UR5, UR6, UR4, 0x3 ;  /* 0x0000000406057291 */ /* 0x000fe2000f8e18ff */
[----:B-1----:R-:W-:-:S04]  /*23a0*/  LOP3.LUT R2, R17, UR7, RZ, 0x3c, !PT ;  /* 0x0000000711027c12 */ /* 0x002fc8000f8e3cff */
[----:B------:R-:W-:-:S04]  /*23b0*/  SHF.L.U32 R3, R2, 0x1f, RZ ;  /* 0x0000001f02037819 */ /* 0x000fc800000006ff */
[----:B------:R-:W1:Y:S02]  /*23c0*/  SYNCS.PHASECHK.TRANS64.TRYWAIT P0, [UR5], R3 ;  /* 0x00000003ff0075a7 */ /* 0x000e640008001105 */
[----:B-1----:R-:W-:Y:S05]  /*23d0*/  @!P0 BRA `(.L_x_37) ;  /* 0x0000006800f48947 */ /* 0x002fea0003800000 */
.L_x_140:
[----:B------:R-:W-:-:S04]  /*23e0*/  UIADD3 UR6, UPT, UPT, UR6, 0x1, URZ ;  /* 0x0000000106067890 */ /* 0x000fc8000fffe0ff */
[----:B------:R-:W-:-:S04]  /*23f0*/  UISETP.NE.AND UP0, UPT, UR6, 0x6, UPT ;  /* 0x000000060600788c */ /* 0x000fc8000bf05270 */
[----:B------:R-:W-:Y:S02]  /*2400*/  USEL UR7, URZ, 0x1, UP0 ;  /* 0x00000001ff077887 */ /* 0x000fe40008000000 */
[----:B------:R-:W-:-:S04]  /*2410*/  USEL UR6, UR6, URZ, UP0 ;  /* 0x000000ff06067287 */ /* 0x000fc80008000000 */
[----:B------:R-:W-:Y:S01]  /*2420*/  ULEA UR5, UR6, UR4, 0x3 ;  /* 0x0000000406057291 */ /* 0x000fe2000f8e18ff */
[----:B------:R-:W-:-:S04]  /*2430*/  LOP3.LUT R2, R2, UR7, RZ, 0x3c, !PT ;  /* 0x0000000702027c12 */ /* 0x000fc8000f8e3cff */
[----:B-1----:R-:W-:-:S04]  /*2440*/  SHF.L.U32 R3, R2, 0x1f, RZ ;  /* 0x0000001f02037819 */ /* 0x002fc800000006ff */
[----:B------:R-:W1:Y:S02]  /*2450*/  SYNCS.PHASECHK.TRANS64.TRYWAIT P0, [UR5], R3 ;  /* 0x00000003ff0075a7 */ /* 0x000e640008001105 */
[----:B-1----:R-:W-:Y:S05]  /*2460*/  @!P0 BRA `(.L_x_38) ;  /* 0x0000006800e88947 */ /* 0x002fea0003800000 */
.L_x_142:
        /* <DEDUP_REMOVED lines=9> */
.L_x_144:
        /* <DEDUP_REMOVED lines=9> */
.L_x_146:
[----:B------:R-:W-:-:S04]  /*2590*/  UIADD3 UR6, UPT, UPT, UR6, 0x1, URZ ;  /* 0x0000000106067890 */ /* 0x000fc8000fffe0ff */
[----:B------:R-:W-:-:S04]  /*25a0*/  UISETP.NE.AND UP0, UPT, UR6, 0x6, UPT ;  /* 0x000000060600788c */ /* 0x000fc8000bf05270 */
[----:B------:R-:W-:Y:S02]  /*25b0*/  USEL UR5, URZ, 0x1, UP0 ;  /* 0x00000001ff057887 */ /* 0x000fe40008000000 */
[----:B------:R-:W-:-:S04]  /*25c0*/  USEL UR6, UR6, URZ, UP0 ;  /* 0x000000ff06067287 */ /* 0x000fc80008000000 */
[----:B------:R-:W-:Y:S01]  /*25d0*/  ULEA UR6, UR6, UR4, 0x3 ;  /* 0x0000000406067291 */ /* 0x000fe2000f8e18ff */
[----:B------:R-:W-:-:S04]  /*25e0*/  LOP3.LUT R2, R2, UR5, RZ, 0x3c, !PT ;  /* 0x0000000502027c12 */ /* 0x000fc8000f8e3cff */
[----:B------:R-:W-:Y:S01]  /*25f0*/  SHF.L.U32 R2, R2, 0x1f, RZ ;  /* 0x0000001f02027819 */ /* 0x000fe200000006ff */
[----:B-1--4-:R-:W-:-:S07]  /*2600*/  IMAD.U32 R0, RZ, RZ, UR6 ;  /* 0x00000006ff007e24 */ /* 0x012fce000f8e00ff */
.L_x_41:
[----:B-1----:R1:W2:Y:S02]  /*2610*/  SYNCS.PHASECHK.TRANS64.TRYWAIT P0, [R0+URZ], R2 ;  /* 0x00000002000075a7 */ /* 0x0022a400080011ff */
[----:B--2---:R-:W-:Y:S05]  /*2620*/  @!P0 NANOSLEEP.SYNCS 0x989680 ;  /* 0x009896800000895d */ /* 0x004fea0003900000 */
[----:B------:R-:W2:Y:S02]  /*2630*/  @!P0 SYNCS.PHASECHK.TRANS64 P0, [R0+URZ], R2 ;  /* 0x00000002000085a7 */ /* 0x000ea400080010ff */
[----:B--2---:R-:W-:Y:S05]  /*2640*/  @P0 EXIT ;  /* 0x000000000000094d */ /* 0x004fea0003800000 */
[----:B------:R-:W-:Y:S05]  /*2650*/  BRA `(.L_x_41) ;  /* 0xfffffffc00ec7947 */ /* 0x000fea000383ffff */
.L_x_17:
[----:B------:R-:W-:-:S04]  /*2660*/  UISETP.NE.AND UP1, UPT, UR37, URZ, UPT ;  /* 0x000000ff2500728c */ /* 0x000fc8000bf25270 */
[----:B------:R-:W-:-:S09]  /*2670*/  UISETP.NE.OR UP1, UPT, UR8, 0x1, UP1 ;  /* 0x000000010800788c */ /* 0x000fd20008f25670 */
[----:B------:R-:W-:Y:S05]  /*2680*/  BRA.U UP1, `(.L_x_42) ;  /* 0x0000000501487547 */ /* 0x000fea000b800000 */
[----:B------:R-:W-:Y:S01]  /*2690*/  ISETP.NE.AND P2, PT, R2, RZ, PT ;  /* 0x000000ff0200720c */ /* 0x000fe20003f45270 */
[----:B------:R-:W-:Y:S01]  /*26a0*/  IMAD.MOV.U32 R12, RZ, RZ, 0x1 ;  /* 0x00000001ff0c7424 */ /* 0x000fe200078e00ff */
[----:B------:R-:W-:Y:S02]  /*26b0*/  CS2R R10, SRZ ;  /* 0x00000000000a7805 */ /* 0x000fe4000001ff00 */
[----:B------:R-:W-:Y:S01]  /*26c0*/  CS2R R8, SRZ ;  /* 0x0000000000087805 */ /* 0x000fe2000001ff00 */
[----:B------:R-:W-:Y:S01]  /*26d0*/  UMOV UR4, 0x400 ;  /* 0x0000040000047882 */ /* 0x000fe20000000000 */
[----:B------:R-:W-:Y:S01]  /*26e0*/  UMOV UR6, URZ ;  /* 0x000000ff00067c82 */ /* 0x000fe20008000000 */
[----:B------:R-:W-:-:S12]  /*26f0*/  ULEA UR37, UR37, UR4, 0x18 ;  /* 0x0000000425257291 */ /* 0x000fd8000f8ec0ff */
.L_x_46:
[----:B------:R-:W-:Y:S02]  /*2700*/  LEA R0, R8, UR37, 0x3 ;  /* 0x0000002508007c11 */ /* 0x000fe4000f8e18ff */
[----:B------:R-:W-:-:S03]  /*2710*/  SHF.L.U32 R4, R9, 0x1f, RZ ;  /* 0x0000001f09047819 */ /* 0x000fc600000006ff */
[----:B------:R-:W-:Y:S01]  /*2720*/  VIADD R5, R0, 0x120 ;  /* 0x0000012000057836 */ /* 0x000fe20000000000 */
[----:B------:R-:W1:Y:S02]  /*2730*/  SYNCS.PHASECHK.TRANS64.TRYWAIT P0, [R0+URZ+0x110], R4 ;  /* 0x00011004000075a7 */ /* 0x000e6400080011ff */
[----:B-1----:R-:W-:Y:S05]  /*2740*/  @!P0 BRA `(.L_x_43) ;  /* 0x0000006800788947 */ /* 0x002fea0003800000 */
.L_x_147:
[----:B------:R-:W-:Y:S01]  /*2750*/  ULEA UR5, UR6, UR37, 0x3 ;  /* 0x0000002506057291 */ /* 0x000fe2000f8e18ff */
[----:B-1----:R-:W-:Y:S01]  /*2760*/  PRMT R0, RZ, 0x654, R5 ;  /* 0x00000654ff007816 */ /* 0x002fe20000000005 */
[----:B------:R-:W-:Y:S01]  /*2770*/  @!P2 IMAD.MOV.U32 R4, RZ, RZ, 0x10 ;  /* 0x00000010ff04a424 */ /* 0x000fe200078e00ff */
[----:B------:R-:W-:Y:S01]  /*2780*/  SHF.L.U32 R5, R12, 0x1f, RZ ;  /* 0x0000001f0c057819 */ /* 0x000fe200000006ff */
[----:B------:R-:W-:Y:S01]  /*2790*/  UIADD3 UR4, UPT, UPT, UR5, 0xb0, URZ ;  /* 0x000000b005047890 */ /* 0x000fe2000fffe0ff */
[----:B------:R1:W-:Y:S05]  /*27a0*/  SYNCS.ARRIVE.TRANS64.RED.A1T0 RZ, [R0+URZ], RZ ;  /* 0x000000ff00ff79a7 */ /* 0x0003ea00081004ff */
[----:B------:R-:W-:Y:S01]  /*27b0*/  IMAD.U32 R6, RZ, RZ, UR4 ;  /* 0x00000004ff067e24 */ /* 0x000fe2000f8e00ff */
[----:B------:R-:W2:Y:S04]  /*27c0*/  SYNCS.PHASECHK.TRANS64.TRYWAIT P0, [UR5+0xc0], R5 ;  /* 0x0000c005ff0075a7 */ /* 0x000ea80008001105 */
[----:B------:R-:W-:Y:S01]  /*27d0*/  PRMT R6, R2, 0x654, R6 ;  /* 0x0000065402067816 */ /* 0x000fe20000000006 */
[----:B-12---:R-:W-:Y:S06]  /*27e0*/  @!P0 BRA `(.L_x_44) ;  /* 0x0000006800648947 */ /* 0x006fec0003800000 */
.L_x_149:
[----:B------:R-:W-:Y:S01]  /*27f0*/  ULEA UR4, UR6, UR37, 0x4 ;  /* 0x0000002506047291 */ /* 0x000fe2000f8e20ff */
[----:B------:R-:W-:Y:S01]  /*2800*/  SEL R3, R6, R3, !P2 ;  /* 0x0000000306037207 */ /* 0x000fe20005000000 */
[----:B------:R-:W-:Y:S01]  /*2810*/  UIADD3 UR5, UPT, UPT, UR5, 0xb0, URZ ;  /* 0x000000b005057890 */ /* 0x000fe2000fffe0ff */
[----:B-1----:R-:W-:Y:S01]  /*2820*/  LEA R0, R11, UR37, 0x3 ;  /* 0x000000250b007c11 */ /* 0x002fe2000f8e18ff */
[----:B------:R-:W-:Y:S01]  /*2830*/  UIADD3 UR4, UPT, UPT, UR4, 0x140, URZ ;  /* 0x0000014004047890 */ /* 0x000fe2000fffe0ff */
[----:B------:R1:W-:Y:S01]  /*2840*/  @!P2 SYNCS.ARRIVE.TRANS64.RED RZ, [R3+URZ], R4 ;  /* 0x0000000403ffa9a7 */ /* 0x0003e200080004ff */
[----:B------:R-:W-:Y:S01]  /*2850*/  UIADD3 UR6, UPT, UPT, UR6, 0x1, URZ ;  /* 0x0000000106067890 */ /* 0x000fe2000fffe0ff */
[----:B------:R-:W-:-:S03]  /*2860*/  VIADD R8, R8, 0x1 ;  /* 0x0000000108087836 */ /* 0x000fc60000000000 */
[----:B------:R-:W-:Y:S02]  /*2870*/  UISETP.NE.AND UP0, UPT, UR6, 0x2, UPT ;  /* 0x000000020600788c */ /* 0x000fe4000bf05270 */
[----:B------:R-:W-:Y:S01]  /*2880*/  ISETP.NE.AND P0, PT, R8, 0x2, PT ;  /* 0x000000020800780c */ /* 0x000fe20003f05270 */
[----:B------:R-:W-:Y:S06]  /*2890*/  UGETNEXTWORKID.BROADCAST [UR4], [UR5] ;  /* 0x00000000040073ca */ /* 0x000fec0008000100 */
[----:B------:R-:W-:Y:S02]  /*28a0*/  USEL UR4, URZ, 0x1, UP0 ;  /* 0x00000001ff047887 */ /* 0x000fe40008000000 */
[----:B------:R-:W-:-:S04]  /*28b0*/  USEL UR6, UR6, URZ, UP0 ;  /* 0x000000ff06067287 */ /* 0x000fc80008000000 */
[----:B------:R-:W-:Y:S02]  /*28c0*/  LOP3.LUT R12, R12, UR4, RZ, 0x3c, !PT ;  /* 0x000000040c0c7c12 */ /* 0x000fe4000f8e3cff */
[----:B-1----:R-:W-:-:S04]  /*28d0*/  SHF.L.U32 R4, R10, 0x1f, RZ ;  /* 0x0000001f0a047819 */ /* 0x002fc800000006ff */
[----:B------:R-:W1:Y:S02]  /*28e0*/  SYNCS.PHASECHK.TRANS64.TRYWAIT P1, [R0+URZ+0xb0], R4 ;  /* 0x0000b004000075a7 */ /* 0x000e6400080211ff */
[----:B-1----:R-:W-:Y:S05]  /*28f0*/  @!P1 BRA `(.L_x_45) ;  /* 0x0000006800389947 */ /* 0x002fea0003800000 */
.L_x_150:
[C---:B-1----:R-:W-:Y:S01]  /*2900*/  LEA R4, R11.reuse, UR37, 0x4 ;  /* 0x000000250b047c11 */ /* 0x042fe2000f8e20ff */
[----:B------:R-:W-:Y:S01]  /*2910*/  VIADD R0, R0, 0xc0 ;  /* 0x000000c000007836 */ /* 0x000fe20000000000 */
[----:B------:R-:W-:Y:S01]  /*2920*/  SEL R8, R8, RZ, P0 ;  /* 0x000000ff08087207 */ /* 0x000fe20000000000 */
[----:B------:R-:W-:-:S03]  /*2930*/  VIADD R11, R11, 0x1 ;  /* 0x000000010b0b7836 */ /* 0x000fc60000000000 */
[----:B------:R-:W1:Y:S01]  /*2940*/  LDS.128 R4, [R4+0x140] ;  /* 0x0001400004047984 */ /* 0x000e620000000c00 */
[----:B------:R-:W-:Y:S02]  /*2950*/  PRMT R0, RZ, 0x654, R0 ;  /* 0x00000654ff007816 */ /* 0x000fe40000000000 */
[C---:B------:R-:W-:Y:S01]  /*2960*/  ISETP.NE.AND P1, PT, R11.reuse, 0x2, PT ;  /* 0x000000020b00780c */ /* 0x040fe20003f25270 */
[----:B------:R-:W-:Y:S01]  /*2970*/  @!PT LDS RZ, [RZ] ;  /* 0x00000000fffff984 */ /* 0x000fe20000000800 */
[----:B------:R-:W-:Y:S01]  /*2980*/  @!PT LDS RZ, [RZ] ;  /* 0x00000000fffff984 */ /* 0x000fe20000000800 */
[----:B------:R-:W-:Y:S01]  /*2990*/  @!PT LDS RZ, [RZ] ;  /* 0x00000000fffff984 */ /* 0x000fe20000000800 */
[----:B------:R-:W-:Y:S01]  /*29a0*/  @!PT LDS RZ, [RZ] ;  /* 0x00000000fffff984 */ /* 0x000fe20000000800 */
[----:B------:R2:W-:Y:S06]  /*29b0*/  MEMBAR.ALL.CTA ;  /* 0x0000000000007992 */ /* 0x0005ec0000008000 */
[----:B--2---:R-:W2:Y:S01]  /*29c0*/  FENCE.VIEW.ASYNC.S ;  /* 0x00000000000073c6 */ /* 0x004ea20000000000 */
[----:B------:R-:W-:Y:S01]  /*29d0*/  SEL R11, R11, RZ, P1 ;  /* 0x000000ff0b0b7207 */ /* 0x000fe20000800000 */
[----:B--2---:R2:W-:Y:S01]  /*29e0*/  SYNCS.ARRIVE.TRANS64.RED.A1T0 RZ, [R0+URZ], RZ ;  /* 0x000000ff00ff79a7 */ /* 0x0045e200081004ff */
[----:B-1----:R-:W-:-:S02]  /*29f0*/  LOP3.LUT P3, RZ, R6, 0x1, RZ, 0xc0, !PT ;  /* 0x0000000106ff7812 */ /* 0x002fc4000786c0ff */
[----:B------:R-:W-:-:S04]  /*2a00*/  SEL R4, RZ, 0x1, P1 ;  /* 0x00000001ff047807 */ /* 0x000fc80000800000 */
[----:B------:R-:W-:Y:S02]  /*2a10*/  LOP3.LUT R10, R10, R4, RZ, 0x3c, !PT ;  /* 0x000000040a0a7212 */ /* 0x000fe400078e3cff */
[----:B--2---:R-:W-:-:S04]  /*2a20*/  SEL R0, RZ, 0x1, P0 ;  /* 0x00000001ff007807 */ /* 0x004fc80000000000 */
[----:B------:R-:W-:Y:S01]  /*2a30*/  LOP3.LUT R9, R9, R0, RZ, 0x3c, !PT ;  /* 0x0000000009097212 */ /* 0x000fe200078e3cff */
[----:B------:R-:W-:Y:S06]  /*2a40*/  @P3 BRA `(.L_x_46) ;  /* 0xfffffffc002c3947 */ /* 0x000fec000383ffff */
[----:B------:R-:W-:Y:S01]  /*2a50*/  ULEA UR5, UR6, UR37, 0x3 ;  /* 0x0000002506057291 */ /* 0x000fe2000f8e18ff */
[----:B------:R-:W-:-:S08]  /*2a60*/  SHF.L.U32 R2, R12, 0x1f, RZ ;  /* 0x0000001f0c027819 */ /* 0x000fd000000006ff */
[----:B------:R-:W1:Y:S02]  /*2a70*/  SYNCS.PHASECHK.TRANS64 P0, [UR5+0xc0], R2 ;  /* 0x0000c002ff0075a7 */ /* 0x000e640008001005 */
[----:B-1----:R-:W-:Y:S05]  /*2a80*/  @P0 BRA `(.L_x_47) ;  /* 0x0000000000080947 */ /* 0x002fea0003800000 */
[----:B------:R-:W1:Y:S02]  /*2a90*/  SYNCS.PHASECHK.TRANS64.TRYWAIT P0, [UR5+0xc0], R2 ;  /* 0x0000c002ff0075a7 */ /* 0x000e640008001105 */
[----:B-1----:R-:W-:Y:S05]  /*2aa0*/  @!P0 BRA `(.L_x_48) ;  /* 0x0000006400e08947 */ /* 0x002fea0003800000 */
.L_x_47:
[----:B------:R-:W-:-:S04]  /*2ab0*/  UIADD3 UR4, UPT, UPT, UR6, 0x1, URZ ;  /* 0x0000000106047890 */ /* 0x000fc8000fffe0ff */
[----:B------:R-:W-:-:S04]  /*2ac0*/  UISETP.NE.AND UP0, UPT, UR4, 0x2, UPT ;  /* 0x000000020400788c */ /* 0x000fc8000bf05270 */
[----:B------:R-:W-:Y:S02]  /*2ad0*/  USEL UR7, URZ, 0x1, UP0 ;  /* 0x00000001ff077887 */ /* 0x000fe40008000000 */
[----:B------:R-:W-:-:S04]  /*2ae0*/  USEL UR4, UR4, URZ, UP0 ;  /* 0x000000ff04047287 */ /* 0x000fc80008000000 */
[----:B------:R-:W-:Y:S01]  /*2af0*/  ULEA UR4, UR4, UR37, 0x3 ;  /* 0x0000002504047291 */ /* 0x000fe2000f8e18ff */
[----:B-1----:R-:W-:-:S04]  /*2b00*/  LOP3.LUT R2, R12, UR7, RZ, 0x3c, !PT ;  /* 0x000000070c027c12 */ /* 0x002fc8000f8e3cff */
[----:B------:R-:W-:-:S04]  /*2b10*/  SHF.L.U32 R0, R2, 0x1f, RZ ;  /* 0x0000001f02007819 */ /* 0x000fc800000006ff */
[----:B------:R-:W1:Y:S02]  /*2b20*/  SYNCS.PHASECHK.TRANS64 P0, [UR4+0xc0], R0 ;  /* 0x0000c000ff0075a7 */ /* 0x000e640008001004 */
[----:B-1----:R-:W-:Y:S05]  /*2b30*/  @P0 EXIT ;  /* 0x000000000000094d */ /* 0x002fea0003800000 */
[----:B------:R-:W-:Y:S02]  /*2b40*/  SHF.L.U32 R2, R2, 0x1f, RZ ;  /* 0x0000001f02027819 */ /* 0x000fe400000006ff */
[----:B------:R-:W-:-:S07]  /*2b50*/  MOV R0, UR4 ;  /* 0x0000000400007c02 */ /* 0x000fce0008000f00 */
.L_x_49:
[----:B-1----:R1:W2:Y:S02]  /*2b60*/  SYNCS.PHASECHK.TRANS64.TRYWAIT P0, [R0+URZ+0xc0], R2 ;  /* 0x0000c002000075a7 */ /* 0x0022a400080011ff */
[----:B--2---:R-:W-:Y:S05]  /*2b70*/  @!P0 NANOSLEEP.SYNCS 0x989680 ;  /* 0x009896800000895d */ /* 0x004fea0003900000 */
[----:B------:R-:W2:Y:S02]  /*2b80*/  @!P0 SYNCS.PHASECHK.TRANS64 P0, [R0+URZ+0xc0], R2 ;  /* 0x0000c002000085a7 */ /* 0x000ea400080010ff */
[----:B--2---:R-:W-:Y:S05]  /*2b90*/  @P0 EXIT ;  /* 0x000000000000094d */ /* 0x004fea0003800000 */
[----:B------:R-:W-:Y:S05]  /*2ba0*/  BRA `(.L_x_49) ;  /* 0xfffffffc00ec7947 */ /* 0x000fea000383ffff */
.L_x_42:
[----:B------:R-:W-:-:S09]  /*2bb0*/  UISETP.NE.AND UP1, UPT, UR8, URZ, UPT ;  /* 0x000000ff0800728c */ /* 0x000fd2000bf25270 */
[----:B------:R-:W-:Y:S05]  /*2bc0*/  BRA.U UP1, `(.L_x_50) ;  /* 0x0000000d01b47547 */ /* 0x000fea000b800000 */
[----:B------:R-:W-:Y:S01]  /*2bd0*/  UMOV UR4, 0x40 ;  /* 0x0000004000047882 */ /* 0x000fe20000000000 */
[----:B------:R-:W-:Y:S01]  /*2be0*/  NOP ;  /* 0x0000000000007918 */ /* 0x000fe20000000000 */
[----:B------:R-:W-:Y:S01]  /*2bf0*/  ULEA UR4, UR37, UR4, 0x18 ;  /* 0x0000000425047291 */ /* 0x000fe2000f8ec0ff */
[----:B------:R-:W-:Y:S02]  /*2c00*/  UMOV UR5, 0x400 ;  /* 0x0000040000057882 */ /* 0x000fe40000000000 */
[----:B------:R-:W-:-:S06]  /*2c10*/  ULEA UR37, UR37, UR5, 0x18 ;  /* 0x0000000525257291 */ /* 0x000fcc000f8ec0ff */
[----:B------:R-:W1:Y:S02]  /*2c20*/  LDS.U8 R0, [UR4+0x1c] ;  /* 0x00001c04ff007984 */ /* 0x000e640008000000 */
[----:B-1----:R-:W-:-:S13]  /*2c30*/  ISETP.NE.AND P0, PT, R0, RZ, PT ;  /* 0x000000ff0000720c */ /* 0x002fda0003f05270 */
[----:B------:R-:W-:Y:S05]  /*2c40*/  @P0 BRA `(.L_x_51) ;  /* 0x0000000000580947 */ /* 0x000fea0003800000 */
[----:B------:R-:W-:-:S13]  /*2c50*/  ELECT P0, URZ, PT ;  /* 0x0000000000ff782f */ /* 0x000fda0003800000 */
[----:B------:R-:W-:Y:S05]  /*2c60*/  @!P0 BRA `(.L_x_52) ;  /* 0x0000000000608947 */ /* 0x000fea0003800000 */
[----:B------:R-:W-:Y:S01]  /*2c70*/  UMOV UR5, 0x10 ;  /* 0x0000001000057882 */ /* 0x000fe20000000000 */
[----:B------:R-:W-:Y:S01]  /*2c80*/  HFMA2 R0, -RZ, RZ, 0, 5.9604644775390625e-08 ;  /* 0x00000001ff007431 */ /* 0x000fe200000001ff */
[----:B------:R-:W-:-:S03]  /*2c90*/  MOV R2, 0xffff ;  /* 0x0000ffff00027802 */ /* 0x000fc60000000f00 */
[----:B------:R-:W-:Y:S04]  /*2ca0*/  DEPBAR.LE SB1, 0x36 ;  /* 0x00009d800000791a */ /* 0x000fe80000000000 */
[----:B------:R-:W1:Y:S02]  /*2cb0*/  UTCATOMSWS.FIND_AND_SET.ALIGN UP0, UR5, UR5 ;  /* 0x00000005000575e3 */ /* 0x000e640008000800 */
[----:B-1----:R-:W-:Y:S01]  /*2cc0*/  MOV R3, UR5 ;  /* 0x0000000500037c02 */ /* 0x002fe20008000f00 */
[----:B------:R-:W-:Y:S06]  /*2cd0*/  BRA.U UP0, `(.L_x_53) ;  /* 0x0000000100187547 */ /* 0x000fec000b800000 */
.L_x_54:
[----:B------:R-:W-:Y:S05]  /*2ce0*/  NANOSLEEP 0x64 ;  /* 0x000000640000795d */ /* 0x000fea0003800000 */
[----:B------:R-:W-:-:S05]  /*2cf0*/  UMOV UR5, 0x10 ;  /* 0x0000001000057882 */ /* 0x000fca0000000000 */
[----:B------:R-:W-:Y:S04]  /*2d00*/  DEPBAR.LE SB1, 0x36 ;  /* 0x00009d800000791a */ /* 0x000fe80000000000 */
[----:B------:R-:W1:Y:S02]  /*2d10*/  UTCATOMSWS.FIND_AND_SET.ALIGN UP0, UR5, UR5 ;  /* 0x00000005000575e3 */ /* 0x000e640008000800 */
[----:B-1----:R-:W-:Y:S01]  /*2d20*/  MOV R3, UR5 ;  /* 0x0000000500037c02 */ /* 0x002fe20008000f00 */
[----:B------:R-:W-:Y:S05]  /*2d30*/  BRA.U !UP0, `(.L_x_54) ;  /* 0xfffffffd08e87547 */ /* 0x000fea000b83ffff */
.L_x_53:
[-C--:B------:R-:W-:Y:S02]  /*2d40*/  SHF.L.U32 R2, R2, R3.reuse, RZ ;  /* 0x0000000302027219 */ /* 0x080fe400000006ff */
[----:B------:R-:W-:Y:S01]  /*2d50*/  SHF.L.U32 R0, R0, R3, RZ ;  /* 0x0000000300007219 */ /* 0x000fe200000006ff */
[----:B------:R-:W-:Y:S02]  /*2d60*/  IMAD.SHL.U32 R3, R3, 0x20, RZ ;  /* 0x0000002003037824 */ /* 0x000fe400078e00ff */
[----:B------:R1:W-:Y:S04]  /*2d70*/  ATOMS.OR RZ, [UR4+0x14], R2 ;  /* 0x00001402ffff798c */ /* 0x0003e8000b000004 */
[----:B------:R1:W-:Y:S04]  /*2d80*/  ATOMS.OR RZ, [UR4+0x18], R0 ;  /* 0x00001800ffff798c */ /* 0x0003e8000b000004 */
[----:B------:R1:W-:Y:S01]  /*2d90*/  STS [UR37+0x160], R3 ;  /* 0x00016003ff007988 */ /* 0x0003e20008000825 */
[----:B------:R-:W-:Y:S05]  /*2da0*/  BRA `(.L_x_52) ;  /* 0x0000000000107947 */ /* 0x000fea0003800000 */
.L_x_51:
[----:B------:R-:W-:Y:S02]  /*2db0*/  MOV R0, 0xffffffff ;  /* 0xffffffff00007802 */ /* 0x000fe40000000f00 */
[----:B------:R-:W-:-:S03]  /*2dc0*/  MOV R2, 0x2df0 ;  /* 0x00002df000027802 */ /* 0x000fc60000000f00 */
[----:B------:R1:W-:Y:S04]  /*2dd0*/  STS [UR37+0x160], R0 ;  /* 0x00016000ff007988 */ /* 0x0003e80008000825 */
[----:B-1-3-5:R-:W-:Y:S05]  /*2de0*/  CALL.REL.NOINC `($__internal_1_$__cuda_sm10x_tcgen05_guardrail_trap_phase_invalid_during_alloc) ;  /* 0x0000006c00287944 */ /* 0x02afea0003c00000 */
.L_x_52:
[----:B------:R-:W-:Y:S05]  /*2df0*/  WARPSYNC.ALL ;  /* 0x0000000000007948 */ /* 0x000fea0003800000 */
[----:B------:R-:W2:Y:S01]  /*2e00*/  S2UR UR5, SR_CgaCtaId ;  /* 0x00000000000579c3 */ /* 0x000ea20000008800 */
[----:B------:R-:W-:Y:S01]  /*2e10*/  UMOV UR4, 0x400 ;  /* 0x0000040000047882 */ /* 0x000fe20000000000 */
[----:B------:R-:W-:-:S06]  /*2e20*/  NOP ;  /* 0x0000000000007918 */ /* 0x000fcc0000000000 */
[----:B------:R-:W-:Y:S06]  /*2e30*/  BAR.ARV 0x6, 0xa0 ;  /* 0x0182800000007b1d */ /* 0x000fec0000002000 */
[----:B------:R-:W4:Y:S01]  /*2e40*/  LDCU UR7, c[0x0][0x38c] ;  /* 0x00007180ff0777ac */ /* 0x000f220008000800 */
[----:B------:R-:W-:Y:S01]  /*2e50*/  IMAD.MOV.U32 R11, RZ, RZ, 0x1 ;  /* 0x00000001ff0b7424 */ /* 0x000fe200078e00ff */
[----:B------:R-:W-:Y:S01]  /*2e60*/  CS2R R8, SRZ ;  /* 0x0000000000087805 */ /* 0x000fe2000001ff00 */
[----:B------:R-:W-:Y:S01]  /*2e70*/  IMAD.MOV.U32 R10, RZ, RZ, RZ ;  /* 0x000000ffff0a7224 */ /* 0x000fe200078e00ff */
[----:B------:R-:W3:Y:S01]  /*2e80*/  LDCU UR6, c[0x0][0x38c] ;  /* 0x00007180ff0677ac */ /* 0x000ee20008000800 */
[----:B------:R-:W-:Y:S01]  /*2e90*/  UMOV UR15, URZ ;  /* 0x000000ff000f7c82 */ /* 0x000fe20008000000 */
[----:B------:R-:W-:Y:S01]  /*2ea0*/  UMOV UR14, URZ ;  /* 0x000000ff000e7c82 */ /* 0x000fe20008000000 */
[----:B--2---:R-:W-:Y:S01]  /*2eb0*/  ULEA UR5, UR5, UR4, 0x18 ;  /* 0x0000000405057291 */ /* 0x004fe2000f8ec0ff */
[----:B------:R-:W-:Y:S01]  /*2ec0*/  UMOV UR24, 0x0 ;  /* 0x0000000000187882 */ /* 0x000fe20000000000 */
[----:B------:R-:W-:-:S02]  /*2ed0*/  UMOV UR25, 0x8200010 ;  /* 0x0820001000197882 */ /* 0x000fc40000000000 */
[----:B------:R-:W-:Y:S02]  /*2ee0*/  UIADD3 UR10, UPT, UPT, UR5, 0x8400, URZ ;  /* 0x00008400050a7890 */ /* 0x000fe4000fffe0ff */
[----:B------:R-:W-:Y:S02]  /*2ef0*/  UIADD3 UR11, UPT, UPT, UR5, 0x20400, URZ ;  /* 0x00020400050b7890 */ /* 0x000fe4000fffe0ff */
[----:B----4-:R-:W-:Y:S01]  /*2f00*/  UIADD3 UR7, UPT, UPT, UR7, 0x3f, URZ ;  /* 0x0000003f07077890 */ /* 0x010fe2000fffe0ff */
[----:B-1----:R-:W1:Y:S01]  /*2f10*/  LDS R0, [UR5+0x160] ;  /* 0x00016005ff007984 */ /* 0x002e620008000800 */
[----:B------:R-:W-:Y:S02]  /*2f20*/  USHF.R.U32.HI UR10, URZ, 0x4, UR10 ;  /* 0x00000004ff0a7899 */ /* 0x000fe4000801160a */
[----:B------:R-:W-:Y:S02]  /*2f30*/  USHF.R.S32.HI UR4, URZ, 0x1f, UR7 ;  /* 0x0000001fff047899 */ /* 0x000fe40008011407 */
[----:B------:R-:W-:-:S02]  /*2f40*/  USHF.R.U32.HI UR11, URZ, 0x4, UR11 ;  /* 0x00000004ff0b7899 */ /* 0x000fc4000801160b */
[----:B------:R-:W-:Y:S02]  /*2f50*/  ULEA.HI UR4, UR4, UR7, URZ, 0x6 ;  /* 0x0000000704047291 */ /* 0x000fe4000f8f30ff */
[----:B------:R-:W-:Y:S02]  /*2f60*/  ULOP3.LUT UR10, UR10, 0x3fff, URZ, 0xc0, !UPT ;  /* 0x00003fff0a0a7892 */ /* 0x000fe4000f8ec0ff */
[----:B------:R-:W-:Y:S02]  /*2f70*/  USHF.R.S32.HI UR4, URZ, 0x6, UR4 ;  /* 0x00000006ff047899 */ /* 0x000fe40008011404 */
[----:B------:R-:W-:Y:S02]  /*2f80*/  ULOP3.LUT UR11, UR11, 0x3fff, URZ, 0xc0, !UPT ;  /* 0x00003fff0b0b7892 */ /* 0x000fe4000f8ec0ff */
[----:B------:R-:W-:Y:S01]  /*2f90*/  UISETP.LT.AND UP0, UPT, UR4, 0x1, UPT ;  /* 0x000000010400788c */ /* 0x000fe2000bf01270 */
[----:B------:R-:W-:Y:S01]  /*2fa0*/  UMOV UR22, 0x0 ;  /* 0x0000000000167882 */ /* 0x000fe20000000000 */
[----:B------:R-:W-:-:S02]  /*2fb0*/  UMOV UR23, 0x8200010 ;  /* 0x0820001000177882 */ /* 0x000fc40000000000 */
[----:B------:R-:W-:Y:S02]  /*2fc0*/  USEL UR9, UR4, 0x1, !UP0 ;  /* 0x0000000104097887 */ /* 0x000fe4000c000000 */
[----:B------:R-:W-:Y:S02]  /*2fd0*/  ULOP3.LUT UR10, UR10, 0x10000, URZ, 0xfc, !UPT ;  /* 0x000100000a0a7892 */ /* 0x000fe4000f8efcff */
[----:B------:R-:W-:Y:S02]  /*2fe0*/  ULOP3.LUT UR11, UR11, 0x10000, URZ, 0xfc, !UPT ;  /* 0x000100000b0b7892 */ /* 0x000fe4000f8efcff */
[----:B------:R-:W-:Y:S02]  /*2ff0*/  UIADD3 UR9, UPT, UPT, -UR9, URZ, URZ ;  /* 0x000000ff09097290 */ /* 0x000fe4000fffe1ff */
[----:B---3--:R-:W-:Y:S01]  /*3000*/  UISETP.GE.AND UP3, UPT, UR6, 0x1, UPT ;  /* 0x000000010600788c */ /* 0x008fe2000bf66270 */
[----:B------:R-:W-:Y:S01]  /*3010*/  UMOV UR20, 0x0 ;  /* 0x0000000000147882 */ /* 0x000fe20000000000 */
[----:B------:R-:W-:Y:S01]  /*3020*/  UMOV UR21, 0x8200010 ;  /* 0x0820001000157882 */ /* 0x000fe20000000000 */
[----:B------:R-:W-:Y:S01]  /*3030*/  UMOV UR18, 0x0 ;  /* 0x0000000000127882 */ /* 0x000fe20000000000 */
[----:B------:R-:W-:Y:S01]  /*3040*/  UMOV UR19, 0x8200010 ;  /* 0x0820001000137882 */ /* 0x000fe20000000000 */
[----:B-1----:R-:W-:-:S15]  /*3050*/  R2UR UR16, R0 ;  /* 0x00000000001072ca */ /* 0x002fde00000e0000 */
.L_x_61:
[----:B------:R-:W-:Y:S02]  /*3060*/  LEA R0, R10, UR5, 0x3 ;  /* 0x000000050a007c11 */ /* 0x000fe4000f8e18ff */
[----:B------:R-:W-:Y:S02]  /*3070*/  SHF.L.U32 R2, R9, 0x1f, RZ ;  /* 0x0000001f09027819 */ /* 0x000fe400000006ff */
[----:B------:R-:W-:Y:S01]  /*3080*/  PLOP3.LUT P0, PT, PT, PT, UP3, 0x80, 0x8 ;  /* 0x000000000008781c */ /* 0x000fe20003f0f038 */
[----:B------:R-:W-:Y:S01]  /*3090*/  VIADD R3, R0, 0xc0 ;  /* 0x000000c000037836 */ /* 0x000fe20000000000 */
[----:B-1----:R-:W1:Y:S02]  /*30a0*/  SYNCS.PHASECHK.TRANS64.TRYWAIT P1, [R0+URZ+0xb0], R2 ;  /* 0x0000b002000075a7 */ /* 0x002e6400080211ff */
[----:B-1-3--:R-:W-:Y:S09]  /*30b0*/  @!P1 BRA `(.L_x_55) ;  /* 0x0000006000749947 */ /* 0x00aff20003800000 */
.L_x_152:
[----:B------:R-:W-:Y:S01]  /*30c0*/  LEA R4, R10, UR5, 0x4 ;  /* 0x000000050a047c11 */ /* 0x000fe2000f8e20ff */
[----:B------:R-:W-:Y:S01]  /*30d0*/  @UP3 ULEA UR6, UR14, UR5, 0x3 ;  /* 0x000000050e063291 */ /* 0x000fe2000f8e18ff */
[----:B------:R-:W-:Y:S01]  /*30e0*/  PLOP3.LUT P2, PT, PT, PT, PT, 0x80, 0x8 ;  /* 0x000000000008781c */ /* 0x000fe20003f4f070 */
[----:B------:R-:W-:Y:S01]  /*30f0*/  ULEA UR7, UR15, UR5, 0x3 ;  /* 0x000000050f077291 */ /* 0x000fe2000f8e18ff */
[----:B------:R-:W-:Y:S01]  /*3100*/  PRMT R3, RZ, 0x654, R3 ;  /* 0x00000654ff037816 */ /* 0x000fe20000000003 */
[----:B------:R-:W-:Y:S01]  /*3110*/  ULEA UR8, UR15, UR16, 0x7 ;  /* 0x000000100f087291 */ /* 0x000fe2000f8e38ff */
[----:B------:R-:W2:Y:S01]  /*3120*/  LDS.128 R4, [R4+0x140] ;  /* 0x0001400004047984 */ /* 0x000ea20000000c00 */
[----:B-1----:R-:W-:Y:S02]  /*3130*/  @P0 SHF.L.U32 R2, R8, 0x1f, RZ ;  /* 0x0000001f08020819 */ /* 0x002fe400000006ff */
[----:B------:R-:W-:Y:S01]  /*3140*/  SHF.L.U32 R0, R11, 0x1f, RZ ;  /* 0x0000001f0b007819 */ /* 0x000fe200000006ff */
[----:B------:R-:W-:Y:S01]  /*3150*/  @!PT LDS RZ, [RZ] ;  /* 0x00000000fffff984 */ /* 0x000fe20000000800 */
[----:B------:R-:W-:Y:S01]  /*3160*/  @!PT LDS RZ, [RZ] ;  /* 0x00000000fffff984 */ /* 0x000fe20000000800 */
[----:B------:R-:W-:Y:S01]  /*3170*/  @!PT LDS RZ, [RZ] ;  /* 0x00000000fffff984 */ /* 0x000fe20000000800 */
[----:B------:R-:W-:Y:S01]  /*3180*/  @!PT LDS RZ, [RZ] ;  /* 0x00000000fffff984 */ /* 0x000fe20000000800 */
[----:B------:R1:W-:Y:S06]  /*3190*/  MEMBAR.ALL.CTA ;  /* 0x0000000000007992 */ /* 0x0003ec0000008000 */
[----:B-1----:R-:W1:Y:S02]  /*31a0*/  FENCE.VIEW.ASYNC.S ;  /* 0x00000000000073c6 */ /* 0x002e640000000000 */
[----:B-1----:R1:W-:Y:S01]  /*31b0*/  SYNCS.ARRIVE.TRANS64.RED.A1T0 RZ, [R3+URZ], RZ ;  /* 0x000000ff03ff79a7 */ /* 0x0023e200081004ff */
[----:B------:R1:W3:Y:S01]  /*31c0*/  @P0 SYNCS.PHASECHK.TRANS64.TRYWAIT P2, [UR6], R2 ;  /* 0x00000002ff0005a7 */ /* 0x0002e20008041106 */
[----:B--2---:R-:W-:Y:S01]  /*31d0*/  LOP3.LUT P1, RZ, R6, 0x1, RZ, 0xc0, !PT ;  /* 0x0000000106ff7812 */ /* 0x004fe2000782c0ff */
[----:B------:R-:W2:Y:S02]  /*31e0*/  SYNCS.PHASECHK.TRANS64.TRYWAIT P0, [UR7+0xf0], R0 ;  /* 0x0000f000ff0075a7 */ /* 0x000ea40008001107 */
[----:B-123--:R-:W-:Y:S10]  /*31f0*/  @!P0 BRA `(.L_x_56) ;  /* 0x0000006000388947 */ /* 0x00eff40003800000 */
.L_x_154:
[----:B------:R-:W-:Y:S01]  /*3200*/  IADD3 R10, PT, PT, R10, 0x1, RZ ;  /* 0x000000010a0a7810 */ /* 0x000fe20007ffe0ff */
[----:B------:R-:W-:Y:S06]  /*3210*/  BRA.U !UP3, `(.L_x_57) ;  /* 0x000000010bc07547 */ /* 0x000fec000b800000 */
[----:B------:R-:W-:Y:S01]  /*3220*/  UPLOP3.LUT UP4, UPT, UPT, UPT, UPT, 0x40, 0x4 ;  /* 0x000000000004789c */ /* 0x000fe20003f8e870 */
[----:B------:R-:W-:Y:S01]  /*3230*/  UMOV UR13, UR9 ;  /* 0x00000009000d7c82 */ /* 0x000fe20008000000 */
[----:B------:R-:W-:Y:S01]  /*3240*/  UMOV UR12, UR4 ;  /* 0x00000004000c7c82 */ /* 0x000fe20008000000 */
[----:B------:R-:W-:-:S08]  /*3250*/  UMOV UR17, UR14 ;  /* 0x0000000e00117c82 */ /* 0x000fd00008000000 */
.L_x_60:
[----:B------:R-:W-:Y:S02]  /*3260*/  UIADD3 UR13, UPT, UPT, UR13, 0x1, URZ ;  /* 0x000000010d0d7890 */ /* 0x000fe4000fffe0ff */
[----:B--2---:R-:W-:Y:S02]  /*3270*/  ULEA UR6, UR17, UR5, 0x3 ;  /* 0x0000000511067291 */ /* 0x004fe4000f8e18ff */
[----:B------:R-:W-:Y:S01]  /*3280*/  UISETP.NE.AND UP0, UPT, UR13, URZ, UPT ;  /* 0x000000ff0d00728c */ /* 0x000fe2000bf05270 */
[----:B---3--:R-:W-:Y:S10]  /*3290*/  @P2 BRA `(.L_x_58) ;  /* 0x00000000000c2947 */ /* 0x008ff40003800000 */
[----:B-1----:R-:W-:Y:S04]  /*32a0*/  SHF.L.U32 R2, R8, 0x1f, RZ ;  /* 0x0000001f08027819 */ /* 0x002fe800000006ff */
[----:B------:R-:W1:Y:S02]  /*32b0*/  SYNCS.PHASECHK.TRANS64.TRYWAIT P0, [UR6], R2 ;  /* 0x00000002ff0075a7 */ /* 0x000e640008001106 */
[----:B-1----:R-:W-:Y:S05]  /*32c0*/  @!P0 BRA `(.L_x_59) ;  /* 0x00000060001c8947 */ /* 0x002fea0003800000 */
.L_x_58:
[----:B------:R-:W-:Y:S01]  /*32d0*/  UISETP.NE.AND UP1, UPT, UR12, 0x1, UPT ;  /* 0x000000010c00788c */ /* 0x000fe2000bf25270 */
[----:B------:R-:W-:Y:S01]  /*32e0*/  PLOP3.LUT P2, PT, PT, PT, PT, 0x80, 0x8 ;  /* 0x000000000008781c */ /* 0x000fe20003f4f070 */
[----:B------:R-:W-:Y:S02]  /*32f0*/  UIADD3 UR14, UPT, UPT, UR17, 0x1, URZ ;  /* 0x00000001110e7890 */ /* 0x000fe4000fffe0ff */
[----:B------:R-:W-:Y:S02]  /*3300*/  ULEA UR28, UR17, UR11, 0xa ;  /* 0x0000000b111c7291 */ /* 0x000fe4000f8e50ff */
[----:B------:R-:W-:Y:S01]  /*3310*/  UISETP.NE.AND UP2, UPT, UR14, 0x6, UPT ;  /* 0x000000060e00788c */ /* 0x000fe2000bf45270 */
[----:B------:R-:W-:Y:S01]  /*3320*/  PLOP3.LUT P0, PT, PT, PT, UP1, 0x80, 0x8 ;  /* 0x000000000008781c */ /* 0x000fe20003f0f018 */
[----:B------:R-:W-:Y:S02]  /*3330*/  UIADD3 UR40, UPT, UPT, UR28, 0x2, URZ ;  /* 0x000000021c287890 */ /* 0x000fe4000fffe0ff */
[----:B------:R-:W-:Y:S02]  /*3340*/  USEL UR27, URZ, 0x1, UP2 ;  /* 0x00000001ff1b7887 */ /* 0x000fe40009000000 */
[----:B------:R-:W-:Y:S02]  /*3350*/  USEL UR14, UR14, URZ, UP2 ;  /* 0x000000ff0e0e7287 */ /* 0x000fe40009000000 */
[----:B------:R-:W-:Y:S02]  /*3360*/  UIADD3 UR36, UPT, UPT, UR28, 0x4, URZ ;  /* 0x000000041c247890 */ /* 0x000fe4000fffe0ff */
[----:B------:R-:W-:Y:S01]  /*3370*/  @UP1 ULEA UR26, UR14, UR5, 0x3 ;  /* 0x000000050e1a1291 */ /* 0x000fe2000f8e18ff */
[----:B------:R-:W-:Y:S01]  /*3380*/  LOP3.LUT R8, R8, UR27, RZ, 0x3c, !PT ;  /* 0x0000001b08087c12 */ /* 0x000fe2000f8e3cff */
[----:B------:R-:W-:Y:S02]  /*3390*/  UIADD3 UR32, UPT, UPT, UR28, 0x6, URZ ;  /* 0x000000061c207890 */ /* 0x000fe4000fffe0ff */
[----:B------:R-:W-:Y:S01]  /*33a0*/  UIADD3 UR6, UPT, UPT, UR6, 0x30, URZ ;  /* 0x0000003006067890 */ /* 0x000fe2000fffe0ff */
[----:B-1----:R-:W-:Y:S01]  /*33b0*/  @P0 SHF.L.U32 R0, R8, 0x1f, RZ ;  /* 0x0000001f08000819 */ /* 0x002fe200000006ff */
[----:B------:R-:W-:Y:S01]  /*33c0*/  UIADD3 UR12, UPT, UPT, UR12, -0x1, URZ ;  /* 0xffffffff0c0c7890 */ /* 0x000fe2000fffe0ff */
[----:B------:R-:W-:Y:S02]  /*33d0*/  UMOV UR29, 0x40004040 ;  /* 0x40004040001d7882 */ /* 0x000fe40000000000 */
[----:B------:R2:W3:Y:S01]  /*33e0*/  @P0 SYNCS.PHASECHK.TRANS64.TRYWAIT P2, [UR26], R0 ;  /* 0x00000000ff0005a7 */ /* 0x0004e2000804111a */
[----:B------:R-:W-:Y:S01]  /*33f0*/  ULEA UR26, UR17, UR10, 0xa ;  /* 0x0000000a111a7291 */ /* 0x000fe2000f8e50ff */
[----:B------:R-:W-:Y:S01]  /*3400*/  UMOV UR27, 0x40004040 ;  /* 0x40004040001b7882 */ /* 0x000fe20000000000 */
[----:B------:R-:W-:Y:S02]  /*3410*/  UMOV UR41, 0x40004040 ;  /* 0x4000404000297882 */ /* 0x000fe40000000000 */
[----:B------:R-:W-:Y:S02]  /*3420*/  UIADD3 UR38, UPT, UPT, UR26, 0x2, URZ ;  /* 0x000000021a267890 */ /* 0x000fe4000fffe0ff */
[----:B------:R-:W-:Y:S02]  /*3430*/  UIADD3 UR34, UPT, UPT, UR26, 0x4, URZ ;  /* 0x000000041a227890 */ /* 0x000fe4000fffe0ff */
[----:B------:R-:W-:Y:S01]  /*3440*/  UIADD3 UR30, UPT, UPT, UR26, 0x6, URZ ;  /* 0x000000061a1e7890 */ /* 0x000fe2000fffe0ff */
[----:B------:R2:W-:Y:S01]  /*3450*/  UTCHMMA gdesc[UR26], gdesc[UR28], tmem[UR8], tmem[UR24], idesc[UR25], UP4 ;  /* 0x00ff181c1a0075ea */ /* 0x0005e2000a000008 */
[----:B------:R-:W-:Y:S01]  /*3460*/  UPLOP3.LUT UP4, UPT, UPT, UPT, UPT, 0x80, 0x8 ;  /* 0x000000000008789c */ /* 0x000fe20003f8f070 */
[----:B------:R-:W-:Y:S01]  /*3470*/  UMOV UR39, 0x40004040 ;  /* 0x4000404000277882 */ /* 0x000fe20000000000 */
[----:B------:R-:W-:Y:S01]  /*3480*/  UMOV UR37, 0x40004040 ;  /* 0x4000404000257882 */ /* 0x000fe20000000000 */
[----:B------:R2:W-:Y:S01]  /*3490*/  UTCHMMA gdesc[UR38], gdesc[UR40], tmem[UR8], tmem[UR22], idesc[UR23], UPT ;  /* 0x00ff1628260075ea */ /* 0x0005e2000b800008 */
[----:B------:R-:W-:Y:S01]  /*34a0*/  UMOV UR35, 0x40004040 ;  /* 0x4000404000237882 */ /* 0x000fe20000000000 */
[----:B------:R-:W-:Y:S01]  /*34b0*/  UMOV UR33, 0x40004040 ;  /* 0x4000404000217882 */ /* 0x000fe20000000000 */
[----:B------:R-:W-:Y:S01]  /*34c0*/  UMOV UR31, 0x40004040 ;  /* 0x40004040001f7882 */ /* 0x000fe20000000000 */
[----:B------:R2:W-:Y:S01]  /*34d0*/  UTCHMMA gdesc[UR34], gdesc[UR36], tmem[UR8], tmem[UR20], idesc[UR21], UPT ;  /* 0x00ff1424220075ea */ /* 0x0005e2000b800008 */
[----:B------:R2:W-:Y:S01]  /*34e0*/  UTCHMMA gdesc[UR30], gdesc[UR32], tmem[UR8], tmem[UR18], idesc[UR19], UPT ;  /* 0x00ff12201e0075ea */ /* 0x0005e2000b800008 */
[----:B------:R2:W-:Y:S01]  /*34f0*/  UTCBAR [UR6], URZ ;  /* 0x000000ff060073e9 */ /* 0x0005e200080000ff */
[----:B------:R-:W-:Y:S01]  /*3500*/  UMOV UR17, UR14 ;  /* 0x0000000e00117c82 */ /* 0x000fe20008000000 */
[----:B------:R-:W-:Y:S05]  /*3510*/  BRA.U UP0, `(.L_x_60) ;  /* 0xfffffffd00507547 */ /* 0x000fea000b83ffff */
.L_x_57:
[----:B------:R-:W-:Y:S01]  /*3520*/  UIADD3 UR15, UPT, UPT, UR15, 0x1, URZ ;  /* 0x000000010f0f7890 */ /* 0x000fe2000fffe0ff */
[C---:B------:R-:W-:Y:S01]  /*3530*/  ISETP.NE.AND P0, PT, R10.reuse, 0x2, PT ;  /* 0x000000020a00780c */ /* 0x040fe20003f05270 */
[----:B------:R-:W-:Y:S02]  /*3540*/  UIADD3 UR7, UPT, UPT, UR7, 0xd0, URZ ;  /* 0x000000d007077890 */ /* 0x000fe4000fffe0ff */
[----:B------:R-:W-:Y:S01]  /*3550*/  UISETP.NE.AND UP0, UPT, UR15, 0x4, UPT ;  /* 0x000000040f00788c */ /* 0x000fe2000bf05270 */
[----:B-12---:R-:W-:Y:S02]  /*3560*/  SEL R0, RZ, 0x1, P0 ;  /* 0x00000001ff007807 */ /* 0x006fe40000000000 */
[----:B------:R-:W-:Y:S01]  /*3570*/  SEL R10, R10, RZ, P0 ;  /* 0x000000ff0a0a7207 */ /* 0x000fe20000000000 */
[----:B------:R-:W-:Y:S01]  /*3580*/  USEL UR6, URZ, 0x1, UP0 ;  /* 0x00000001ff067887 */ /* 0x000fe20008000000 */
[----:B------:R-:W-:Y:S01]  /*3590*/  LOP3.LUT R9, R9, R0, RZ, 0x3c, !PT ;  /* 0x0000000009097212 */ /* 0x000fe200078e3cff */
[----:B------:R-:W-:Y:S01]  /*35a0*/  USEL UR15, UR15, URZ, UP0 ;  /* 0x000000ff0f0f7287 */ /* 0x000fe20008000000 */
[----:B------:R1:W-:Y:S03]  /*35b0*/  UTCBAR [UR7], URZ ;  /* 0x000000ff070073e9 */ /* 0x0003e600080000ff */
[----:B------:R-:W-:Y:S01]  /*35c0*/  LOP3.LUT R11, R11, UR6, RZ, 0x3c, !PT ;  /* 0x000000060b0b7c12 */ /* 0x000fe2000f8e3cff */
[----:B------:R-:W-:Y:S07]  /*35d0*/  @P1 BRA `(.L_x_61) ;  /* 0xfffffff800a01947 */ /* 0x000fee000383ffff */
[----:B------:R-:W2:Y:S01]  /*35e0*/  S2UR UR4, SR_CgaCtaId ;  /* 0x00000000000479c3 */ /* 0x000ea20000008800 */
[----:B------:R-:W-:Y:S01]  /*35f0*/  ELECT P0, URZ, PT ;  /* 0x0000000000ff782f */ /* 0x000fe20003800000 */
[----:B------:R-:W-:Y:S01]  /*3600*/  IMAD.MOV.U32 R0, RZ, RZ, 0x1 ;  /* 0x00000001ff007424 */ /* 0x000fe200078e00ff */
[----:B------:R-:W-:Y:S01]  /*3610*/  UIADD3 UR5, UPT, UPT, UR5, 0xf0, URZ ;  /* 0x000000f005057890 */ /* 0x000fe2000fffe0ff */
[----:B------:R-:W-:Y:S01]  /*3620*/  SHF.L.U32 R2, R11, 0x1f, RZ ;  /* 0x0000001f0b027819 */ /* 0x000fe200000006ff */
[----:B------:R-:W-:-:S03]  /*3630*/  UMOV UR6, 0x40 ;  /* 0x0000004000067882 */ /* 0x000fc60000000000 */
[----:B------:R-:W-:Y:S01]  /*3640*/  UVIRTCOUNT.DEALLOC.SMPOOL 0x80 ;  /* 0x000000800000784c */ /* 0x000fe20000000000 */
[----:B--2---:R-:W-:Y:S02]  /*3650*/  ULEA UR4, UR4, UR6, 0x18 ;  /* 0x0000000604047291 */ /* 0x004fe4000f8ec0ff */
[----:B------:R-:W-:-:S07]  /*3660*/  ULEA UR6, UR15, UR5, 0x3 ;  /* 0x000000050f067291 */ /* 0x000fce000f8e18ff */
[----:B------:R2:W-:Y:S02]  /*3670*/  @P0 STS.U8 [UR4+0x1c], R0 ;  /* 0x00001c00ff000988 */ /* 0x0005e40008000004 */
[----:B------:R-:W4:Y:S02]  /*3680*/  SYNCS.PHASECHK.TRANS64.TRYWAIT P0, [UR6], R2 ;  /* 0x00000002ff0075a7 */ /* 0x000f240008001106 */
[----:B--2-4-:R-:W-:Y:S05]  /*3690*/  @!P0 BRA `(.L_x_62) ;  /* 0x0000005c00408947 */ /* 0x014fea0003800000 */
.L_x_157:
[----:B-1----:R-:W-:-:S04]  /*36a0*/  UIADD3 UR7, UPT, UPT, UR15, 0x1, URZ ;  /* 0x000000010f077890 */ /* 0x002fc8000fffe0ff */
[----:B------:R-:W-:-:S04]  /*36b0*/  UISETP.NE.AND UP0, UPT, UR7, 0x4, UPT ;  /* 0x000000040700788c */ /* 0x000fc8000bf05270 */
[----:B------:R-:W-:Y:S02]  /*36c0*/  USEL UR8, URZ, 0x1, UP0 ;  /* 0x00000001ff087887 */ /* 0x000fe40008000000 */
[----:B------:R-:W-:-:S04]  /*36d0*/  USEL UR7, UR7, URZ, UP0 ;  /* 0x000000ff07077287 */ /* 0x000fc80008000000 */
[----:B------:R-:W-:Y:S01]  /*36e0*/  ULEA UR6, UR7, UR5, 0x3 ;  /* 0x0000000507067291 */ /* 0x000fe2000f8e18ff */
[----:B--2---:R-:W-:-:S04]  /*36f0*/  LOP3.LUT R2, R11, UR8, RZ, 0x3c, !PT ;  /* 0x000000080b027c12 */ /* 0x004fc8000f8e3cff */
[----:B------:R-:W-:-:S04]  /*3700*/  SHF.L.U32 R3, R2, 0x1f, RZ ;  /* 0x0000001f02037819 */ /* 0x000fc800000006ff */
[----:B------:R-:W1:Y:S02]  /*3710*/  SYNCS.PHASECHK.TRANS64.TRYWAIT P0, [UR6], R3 ;  /* 0x00000003ff0075a7 */ /* 0x000e640008001106 */
[----:B-1----:R-:W-:Y:S05]  /*3720*/  @!P0 BRA `(.L_x_63) ;  /* 0x0000005c00348947 */ /* 0x002fea0003800000 */
.L_x_159:
        /* <DEDUP_REMOVED lines=9> */
.L_x_161:
[----:B------:R-:W-:-:S04]  /*37c0*/  UIADD3 UR7, UPT, UPT, UR7, 0x1, URZ ;  /* 0x0000000107077890 */ /* 0x000fc8000fffe0ff */
[----:B------:R-:W-:-:S04]  /*37d0*/  UISETP.NE.AND UP0, UPT, UR7, 0x4, UPT ;  /* 0x000000040700788c */ /* 0x000fc8000bf05270 */
[----:B------:R-:W-:Y:S02]  /*37e0*/  USEL UR6, URZ, 0x1, UP0 ;  /* 0x00000001ff067887 */ /* 0x000fe40008000000 */
[----:B------:R-:W-:-:S04]  /*37f0*/  USEL UR7, UR7, URZ, UP0 ;  /* 0x000000ff07077287 */ /* 0x000fc80008000000 */
[----:B------:R-:W-:Y:S01]  /*3800*/  ULEA UR7, UR7, UR5, 0x3 ;  /* 0x0000000507077291 */ /* 0x000fe2000f8e18ff */
[----:B------:R-:W-:-:S04]  /*3810*/  LOP3.LUT R2, R2, UR6, RZ, 0x3c, !PT ;  /* 0x0000000602027c12 */ /* 0x000fc8000f8e3cff */
[----:B------:R-:W-:-:S04]  /*3820*/  SHF.L.U32 R2, R2, 0x1f, RZ ;  /* 0x0000001f02027819 */ /* 0x000fc800000006ff */
[----:B------:R-:W2:Y:S02]  /*3830*/  SYNCS.PHASECHK.TRANS64.TRYWAIT P0, [UR7], R2 ;  /* 0x00000002ff0075a7 */ /* 0x000ea40008001107 */
[----:B--2---:R-:W-:Y:S05]  /*3840*/  @!P0 BRA `(.L_x_65) ;  /* 0x0000005c001c8947 */ /* 0x004fea0003800000 */
.L_x_163:
[----:B------:R-:W-:Y:S01]  /*3850*/  NOP ;  /* 0x0000000000007918 */ /* 0x000fe20000000000 */
[----:B-1----:R-:W1:Y:S01]  /*3860*/  LDS R0, [UR4+0x14] ;  /* 0x00001404ff007984 */ /* 0x002e620008000800 */
[----:B------:R-:W-:Y:S01]  /*3870*/  ULOP3.LUT UR6, UR16, 0xffff, URZ, 0xc0, !UPT ;  /* 0x0000ffff10067892 */ /* 0x000fe2000f8ec0ff */
[----:B------:R-:W-:Y:S01]  /*3880*/  UMOV UR8, 0xffff ;  /* 0x0000ffff00087882 */ /* 0x000fe20000000000 */
[----:B------:R-:W-:Y:S02]  /*3890*/  UMOV UR5, 0x1 ;  /* 0x0000000100057882 */ /* 0x000fe40000000000 */
[----:B------:R-:W-:-:S04]  /*38a0*/  USHF.R.U32.HI UR6, URZ, 0x5, UR6 ;  /* 0x00000005ff067899 */ /* 0x000fc80008011606 */
[----:B------:R-:W-:Y:S02]  /*38b0*/  USHF.L.U32 UR8, UR8, UR6, URZ ;  /* 0x0000000608087299 */ /* 0x000fe400080006ff */
[----:B------:R-:W-:-:S04]  /*38c0*/  USHF.L.U32 UR5, UR5, UR6, URZ ;  /* 0x0000000605057299 */ /* 0x000fc800080006ff */
[----:B-1----:R-:W-:-:S04]  /*38d0*/  LOP3.LUT R0, R0, UR8, RZ, 0xc0, !PT ;  /* 0x0000000800007c12 */ /* 0x002fc8000f8ec0ff */
[----:B------:R-:W-:-:S13]  /*38e0*/  ISETP.NE.AND P0, PT, R0, UR8, PT ;  /* 0x0000000800007c0c */ /* 0x000fda000bf05270 */
[----:B------:R-:W-:Y:S05]  /*38f0*/  @P0 BRA `(.L_x_66) ;  /* 0x0000000000580947 */ /* 0x000fea0003800000 */
[----:B------:R-:W1:Y:S02]  /*3900*/  LDS R0, [UR4+0x18] ;  /* 0x00001804ff007984 */ /* 0x000e640008000800 */
[----:B-1----:R-:W-:-:S04]  /*3910*/  LOP3.LUT R0, R0, UR5, RZ, 0xc0, !PT ;  /* 0x0000000500007c12 */ /* 0x002fc8000f8ec0ff */
[----:B------:R-:W-:-:S13]  /*3920*/  ISETP.NE.AND P0, PT, R0, UR5, PT ;  /* 0x0000000500007c0c */ /* 0x000fda000bf05270 */
[----:B------:R-:W-:Y:S05]  /*3930*/  @P0 BRA `(.L_x_67) ;  /* 0x00000000003c0947 */ /* 0x000fea0003800000 */
[----:B------:R-:W1:Y:S01]  /*3940*/  S2R R2, SR_LANEID ;  /* 0x0000000000027919 */ /* 0x000e620000000000 */
[----:B------:R-:W-:Y:S01]  /*3950*/  ULOP3.LUT UR8, URZ, UR8, URZ, 0x33, !UPT ;  /* 0x00000008ff087292 */ /* 0x000fe2000f8e33ff */
[----:B------:R-:W-:Y:S02]  /*3960*/  VOTEU.ANY UR7, UPT, PT ;  /* 0x0000000000077886 */ /* 0x000fe400038e0100 */
[----:B------:R-:W-:-:S03]  /*3970*/  UFLO.U32 UR7, UR7 ;  /* 0x00000007000772bd */ /* 0x000fc600080e0000 */
[----:B------:R-:W-:-:S04]  /*3980*/  IMAD.U32 R0, RZ, RZ, UR8 ;  /* 0x00000008ff007e24 */ /* 0x000fc8000f8e00ff */
[----:B------:R2:W4:Y:S02]  /*3990*/  REDUX UR6, R0 ;  /* 0x00000000000673c4 */ /* 0x0005240000000000 */
[----:B------:R1:W-:Y:S02]  /*39a0*/  UTCATOMSWS.AND URZ, UR8 ;  /* 0x0000000800ff79e3 */ /* 0x0003e40008000000 */
[----:B-1----:R-:W-:Y:S02]  /*39b0*/  ISETP.EQ.U32.AND P0, PT, R2, UR7, PT ;  /* 0x0000000702007c0c */ /* 0x002fe4000bf02070 */
[----:B--2---:R-:W-:Y:S02]  /*39c0*/  LOP3.LUT R0, RZ, UR5, RZ, 0x33, !PT ;  /* 0x00000005ff007c12 */ /* 0x004fe4000f8e33ff */
[----:B----4-:R-:W-:Y:S02]  /*39d0*/  MOV R2, UR6 ;  /* 0x0000000600027c02 */ /* 0x010fe40008000f00 */
[----:B------:R-:W1:Y:S07]  /*39e0*/  REDUX UR5, R0 ;  /* 0x00000000000573c4 */ /* 0x000e6e0000000000 */
[----:B------:R2:W-:Y:S01]  /*39f0*/  @P0 ATOMS.AND RZ, [UR4+0x14], R2 ;  /* 0x00001402ffff098c */ /* 0x0005e2000a800004 */
[----:B-1----:R-:W-:-:S05]  /*3a00*/  IMAD.U32 R0, RZ, RZ, UR5 ;  /* 0x00000005ff007e24 */ /* 0x002fca000f8e00ff */
[----:B------:R2:W-:Y:S01]  /*3a10*/  @P0 ATOMS.AND RZ, [UR4+0x18], R0 ;  /* 0x00001800ffff098c */ /* 0x0005e2000a800004 */
[----:B------:R-:W-:Y:S05]  /*3a20*/  BRA `(.L_x_68) ;  /* 0x0000000000147947 */ /* 0x000fea0003800000 */
.L_x_67:
[----:B------:R-:W-:Y:S02]  /*3a30*/  MOV R2, 0x3a50 ;  /* 0x00003a5000027802 */ /* 0x000fe40000000f00 */
[----:B---3-5:R-:W-:Y:S05]  /*3a40*/  CALL.REL.NOINC `($__internal_0_$__cuda_sm10x_tcgen05_guardrail_trap_col_being_dealloced_not_returned_by_alloc) ;  /* 0x0000006000047944 */ /* 0x028fea0003c00000 */
[----:B------:R-:W-:Y:S05]  /*3a50*/  BRA `(.L_x_68) ;  /* 0x0000000000087947 */ /* 0x000fea0003800000 */
.L_x_66:
[----:B------:R-:W-:Y:S02]  /*3a60*/  MOV R2, 0x3a80 ;  /* 0x00003a8000027802 */ /* 0x000fe40000000f00 */
[----:B---3-5:R-:W-:Y:S05]  /*3a70*/  CALL.REL.NOINC `($__internal_2_$__cuda_sm10x_tcgen05_guardrail_trap_unallocated_columns_being_dealloced) ;  /* 0x0000006000107944 */ /* 0x028fea0003c00000 */
.L_x_68:
[----:B------:R-:W-:Y:S01]  /*3a80*/  NOP ;  /* 0x0000000000007918 */ /* 0x000fe20000000000 */
[----:B------:R-:W-:Y:S05]  /*3a90*/  EXIT ;  /* 0x000000000000794d */ /* 0x000fea0003800000 */
.L_x_50:
[----:B------:R-:W-:-:S09]  /*3aa0*/  UISETP.NE.OR UP2, UPT, UR8, 0x3, !UP2 ;  /* 0x000000030800788c */ /* 0x000fd2000d745670 */
[----:B------:R-:W-:Y:S05]  /*3ab0*/  BRA.U UP2, `(.L_x_69) ;  /* 0x0000001102087547 */ /* 0x000fea000b800000 */
[----:B------:R-:W1:Y:S01]  /*3ac0*/  LDC R0, c[0x0][0xb30] ;  /* 0x0002cc00ff007b82 */ /* 0x000e620000000800 */
[----:B------:R-:W2:Y:S01]  /*3ad0*/  LDCU.64 UR8, c[0x0][0x888] ;  /* 0x00011100ff0877ac */ /* 0x000ea20008000a00 */
[----:B------:R-:W-:Y:S02]  /*3ae0*/  HFMA2 R27, -RZ, RZ, 0, 0 ;  /* 0x00000000ff1b7431 */ /* 0x000fe400000001ff */
[----:B------:R-:W-:Y:S01]  /*3af0*/  IMAD.MOV.U32 R29, RZ, RZ, 0x1 ;  /* 0x00000001ff1d7424 */ /* 0x000fe200078e00ff */
[----:B------:R-:W-:Y:S01]  /*3b00*/  MOV R25, 0x2000 ;  /* 0x0000200000197802 */ /* 0x000fe20000000f00 */
[----:B------:R-:W4:Y:S01]  /*3b10*/  LDCU.64 UR4, c[0x0][0x890] ;  /* 0x00011200ff0477ac */ /* 0x000f220008000a00 */
[----:B------:R-:W-:Y:S01]  /*3b20*/  IMAD.MOV.U32 R28, RZ, RZ, RZ ;  /* 0x000000ffff1c7224 */ /* 0x000fe200078e00ff */
[----:B------:R-:W3:Y:S01]  /*3b30*/  LDC R24, c[0x0][0x370] ;  /* 0x0000dc00ff187b82 */ /* 0x000ee20000000800 */
[----:B------:R-:W-:Y:S01]  /*3b40*/  UMOV UR7, 0x400 ;  /* 0x0000040000077882 */ /* 0x000fe20000000000 */
[----:B------:R-:W-:-:S02]  /*3b50*/  UPLOP3.LUT UP1, UPT, UPT, UPT, UPT, 0x40, 0x4 ;  /* 0x000000000004789c */ /* 0x000fc40003f2e870 */
[----:B------:R-:W-:-:S04]  /*3b60*/  ULEA UR7, UR37, UR7, 0x18 ;  /* 0x0000000725077291 */ /* 0x000fc8000f8ec0ff */
[----:B------:R-:W3:Y:S01]  /*3b70*/  LDC R3, c[0x0][0xb0c] ;  /* 0x0002c300ff037b82 */ /* 0x000ee20000000800 */
[----:B------:R-:W-:Y:S02]  /*3b80*/  UIADD3 UR13, UPT, UPT, UR7, 0x78, URZ ;  /* 0x00000078070d7890 */ /* 0x000fe4000fffe0ff */
[----:B--2---:R-:W-:Y:S02]  /*3b90*/  UISETP.NE.U32.AND UP2, UPT, UR8, URZ, UPT ;  /* 0x000000ff0800728c */ /* 0x004fe4000bf45070 */
[----:B------:R-:W-:Y:S02]  /*3ba0*/  UIADD3 UR33, UPT, UPT, UR7, 0x60, URZ ;  /* 0x0000006007217890 */ /* 0x000fe4000fffe0ff */
[----:B----4-:R-:W-:Y:S01]  /*3bb0*/  UISETP.NE.U32.AND UP3, UPT, UR4, URZ, UPT ;  /* 0x000000ff0400728c */ /* 0x010fe2000bf65070 */
[----:B------:R-:W2:Y:S01]  /*3bc0*/  LDC R18, c[0x0][0xb20] ;  /* 0x0002c800ff127b82 */ /* 0x000ea20000000800 */
[----:B-1----:R-:W-:Y:S01]  /*3bd0*/  ISETP.NE.AND P1, PT, R0, 0x1, PT ;  /* 0x000000010000780c */ /* 0x002fe20003f25270 */
[----:B------:R-:W-:-:S02]  /*3be0*/  UISETP.NE.AND.EX UP2, UPT, UR9, URZ, UPT, UP2 ;  /* 0x000000ff0900728c */ /* 0x000fc4000bf45320 */
[----:B------:R-:W-:Y:S02]  /*3bf0*/  UIADD3 UR25, UPT, UPT, UR7, 0x68, URZ ;  /* 0x0000006807197890 */ /* 0x000fe4000fffe0ff */
[----:B------:R-:W-:Y:S02]  /*3c00*/  UIADD3 UR17, UPT, UPT, UR7, 0x70, URZ ;  /* 0x0000007007117890 */ /* 0x000fe4000fffe0ff */
[----:B------:R-:W1:Y:S01]  /*3c10*/  LDC.64 R30, c[0x0][0x348] ;  /* 0x0000d200ff1e7b82 */ /* 0x000e620000000a00 */
[----:B------:R-:W-:Y:S02]  /*3c20*/  UPRMT UR13, UR37, 0x654, UR13 ;  /* 0x00000654250d7896 */ /* 0x000fe4000800000d */
[----:B------:R-:W-:-:S05]  /*3c30*/  UISETP.NE.AND.EX UP3, UPT, UR5, URZ, UPT, UP3 ;  /* 0x000000ff0500728c */ /* 0x000fca000bf65330 */
[----:B------:R-:W4:Y:S08]  /*3c40*/  LDC.64 R16, c[0x0][0xb10] ;  /* 0x0002c400ff107b82 */ /* 0x000f300000000a00 */
[----:B------:R-:W1:Y:S08]  /*3c50*/  LDC.64 R6, c[0x0][0xb18] ;  /* 0x0002c600ff067b82 */ /* 0x000e700000000a00 */
[----:B------:R-:W1:Y:S08]  /*3c60*/  LDC.64 R4, c[0x0][0xb28] ;  /* 0x0002ca00ff047b82 */ /* 0x000e700000000a00 */
[----:B--23--:R-:W1:Y:S02]  /*3c70*/  LDC R19, c[0x0][0x374] ;  /* 0x0000dd00ff137b82 */ /* 0x00ce640000000800 */
.L_x_80:
[C---:B------:R-:W-:Y:S02]  /*3c80*/  LEA R0, R28.reuse, UR7, 0x3 ;  /* 0x000000071c007c11 */ /* 0x040fe4000f8e18ff */
[----:B------:R-:W-:Y:S02]  /*3c90*/  SHF.L.U32 R2, R27, 0x1f, RZ ;  /* 0x0000001f1b027819 */ /* 0x000fe400000006ff */
[----:B------:R-:W-:Y:S02]  /*3ca0*/  LEA R20, R28, UR7, 0x4 ;  /* 0x000000071c147c11 */ /* 0x000fe4000f8e20ff */
[----:B--2---:R-:W2:Y:S02]  /*3cb0*/  SYNCS.PHASECHK.TRANS64.TRYWAIT P0, [R0+URZ+0xb0], R2 ;  /* 0x0000b002000075a7 */ /* 0x004ea400080011ff */
[----:B--2---:R-:W-:Y:S05]  /*3cc0*/  @!P0 BRA `(.L_x_70) ;  /* 0x0000005800148947 */ /* 0x004fea0003800000 */
.L_x_164:
[----:B------:R-:W-:Y:S01]  /*3cd0*/  ISETP.GE.AND P0, PT, R40, 0x1, PT ;  /* 0x000000012800780c */ /* 0x000fe20003f06270 */
[----:B------:R-:W3:Y:S01]  /*3ce0*/  LDS.128 R20, [R20+0x140] ;  /* 0x0001400014147984 */ /* 0x000ee20000000c00 */
[----:B--2---:R-:W-:Y:S01]  /*3cf0*/  VIADD R0, R0, 0xc0 ;  /* 0x000000c000007836 */ /* 0x004fe20000000000 */
[----:B------:R-:W-:Y:S01]  /*3d00*/  @!PT LDS RZ, [RZ] ;  /* 0x00000000fffff984 */ /* 0x000fe20000000800 */
[----:B------:R-:W-:Y:S01]  /*3d10*/  @!PT LDS RZ, [RZ] ;  /* 0x00000000fffff984 */ /* 0x000fe20000000800 */
[----:B------:R-:W-:Y:S01]  /*3d20*/  @!PT LDS RZ, [RZ] ;  /* 0x00000000fffff984 */ /* 0x000fe20000000800 */
[----:B------:R-:W-:Y:S01]  /*3d30*/  @!PT LDS RZ, [RZ] ;  /* 0x00000000fffff984 */ /* 0x000fe20000000800 */
[----:B------:R2:W-:Y:S06]  /*3d40*/  MEMBAR.ALL.CTA ;  /* 0x0000000000007992 */ /* 0x0005ec0000008000 */
[----:B--2---:R-:W2:Y:S01]  /*3d50*/  FENCE.VIEW.ASYNC.S ;  /* 0x00000000000073c6 */ /* 0x004ea20000000000 */
[----:B------:R-:W-:Y:S04]  /*3d60*/  PRMT R0, RZ, 0x654, R0 ;  /* 0x00000654ff007816 */ /* 0x000fe80000000000 */
[----:B--2---:R2:W-:Y:S01]  /*3d70*/  SYNCS.ARRIVE.TRANS64.RED.A1T0 RZ, [R0+URZ], RZ ;  /* 0x000000ff00ff79a7 */ /* 0x0045e200081004ff */
[----:B---3--:R-:W-:Y:S11]  /*3d80*/  LOP3.LUT P3, RZ, R22, 0x1, RZ, 0xc0, !PT ;  /* 0x0000000116ff7812 */ /* 0x008ff6000786c0ff */
[----:B------:R-:W-:Y:S02]  /*3d90*/  @!UPT UIADD3 URZ, UPT, UPT, URZ, URZ, URZ ;  /* 0x000000fffffff290 */ /* 0x000fe4000fffe0ff */
[----:B------:R-:W-:Y:S02]  /*3da0*/  @P3 MOV R11, R20 ;  /* 0x00000014000b3202 */ /* 0x000fe40000000f00 */
[----:B------:R-:W-:Y:S01]  /*3db0*/  @P3 LOP3.LUT R10, R21, 0xffff, RZ, 0xc0, !PT ;  /* 0x0000ffff150a3812 */ /* 0x000fe200078ec0ff */
[----:B--2---:R-:W-:Y:S06]  /*3dc0*/  @!P0 BRA `(.L_x_71) ;  /* 0x0000000000a48947 */ /* 0x004fec0003800000 */
[-C--:B-1----:R-:W-:Y:S01]  /*3dd0*/  IMAD.HI.U32 R0, R19, R7.reuse, RZ ;  /* 0x0000000713007227 */ /* 0x082fe200078e00ff */
[----:B------:R-:W-:Y:S02]  /*3de0*/  ISETP.NE.AND P0, PT, R6, 0x1, PT ;  /* 0x000000010600780c */ /* 0x000fe40003f05270 */
[----:B------:R-:W-:Y:S01]  /*3df0*/  ISETP.NE.AND P2, PT, R40, 0x1, PT ;  /* 0x000000012800780c */ /* 0x000fe20003f45270 */
[----:B----4-:R-:W-:Y:S01]  /*3e00*/  IMAD.HI.U32 R9, R24, R16, RZ ;  /* 0x0000001018097227 */ /* 0x010fe200078e00ff */
[----:B------:R-:W-:Y:S02]  /*3e10*/  SHF.R.U32.HI R0, RZ, R18, R0 ;  /* 0x00000012ff007219 */ /* 0x000fe40000011600 */
[----:B------:R-:W-:Y:S01]  /*3e20*/  ISETP.NE.AND P4, PT, R3, 0x1, PT ;  /* 0x000000010300780c */ /* 0x000fe20003f85270 */
[----:B------:R-:W-:Y:S01]  /*3e30*/  IMAD.HI.U32 R13, R10, R7, RZ ;  /* 0x000000070a0d7227 */ /* 0x000fe200078e00ff */
[----:B------:R-:W-:Y:S02]  /*3e40*/  SHF.R.U32.HI R9, RZ, R17, R9 ;  /* 0x00000011ff097219 */ /* 0x000fe40000011609 */
[----:B------:R-:W-:Y:S01]  /*3e50*/  SEL R0, R19, R0, !P0 ;  /* 0x0000000013007207 */ /* 0x000fe20004000000 */
[----:B------:R-:W-:Y:S01]  /*3e60*/  IMAD.HI.U32 R12, R11, R16, RZ ;  /* 0x000000100b0c7227 */ /* 0x000fe200078e00ff */
[----:B------:R-:W-:Y:S03]  /*3e70*/  SEL R9, R24, R9, !P4 ;  /* 0x0000000918097207 */ /* 0x000fe60006000000 */
[-C--:B------:R-:W-:Y:S01]  /*3e80*/  IMAD.HI.U32 R8, R0, R4.reuse, RZ ;  /* 0x0000000400087227 */ /* 0x080fe200078e00ff */
[----:B------:R-:W-:Y:S03]  /*3e90*/  SHF.R.U32.HI R12, RZ, R17, R12 ;  /* 0x00000011ff0c7219 */ /* 0x000fe6000001160c */
[----:B------:R-:W-:Y:S01]  /*3ea0*/  IMAD.HI.U32 R2, R9, R4, RZ ;  /* 0x0000000409027227 */ /* 0x000fe200078e00ff */
[-C--:B------:R-:W-:Y:S02]  /*3eb0*/  @P2 SHF.R.U32.HI R0, RZ, R5.reuse, R8 ;  /* 0x00000005ff002219 */ /* 0x080fe40000011608 */
[----:B------:R-:W-:Y:S02]  /*3ec0*/  SHF.R.U32.HI R8, RZ, R18, R13 ;  /* 0x00000012ff087219 */ /* 0x000fe4000001160d */
[----:B------:R-:W-:Y:S01]  /*3ed0*/  @P2 SHF.R.U32.HI R9, RZ, R5, R2 ;  /* 0x00000005ff092219 */ /* 0x000fe20000011602 */
[----:B------:R-:W-:Y:S01]  /*3ee0*/  IMAD R0, R40, R0, RZ ;  /* 0x0000000028007224 */ /* 0x000fe200078e02ff */
[----:B------:R-:W-:Y:S02]  /*3ef0*/  SEL R8, R10, R8, !P0 ;  /* 0x000000080a087207 */ /* 0x000fe40004000000 */
[----:B------:R-:W-:Y:S01]  /*3f00*/  SEL R2, R11, R12, !P4 ;  /* 0x0000000c0b027207 */ /* 0x000fe20006000000 */
[----:B------:R-:W-:Y:S01]  /*3f10*/  IMAD R12, R40, R9, RZ ;  /* 0x00000009280c7224 */ /* 0x000fe200078e02ff */
[C---:B------:R-:W-:Y:S01]  /*3f20*/  ISETP.GE.AND P0, PT, R8.reuse, R0, PT ;  /* 0x000000000800720c */ /* 0x040fe20003f06270 */
[----:B------:R-:W-:Y:S03]  /*3f30*/  IMAD.HI.U32 R0, R8, R4, RZ ;  /* 0x0000000408007227 */ /* 0x000fe600078e00ff */
[----:B------:R-:W-:Y:S02]  /*3f40*/  ISETP.GE.OR P0, PT, R2, R12, P0 ;  /* 0x0000000c0200720c */ /* 0x000fe40000706670 */
[-C--:B------:R-:W-:Y:S04]  /*3f50*/  SHF.R.U32.HI R0, RZ, R5.reuse, R0 ;  /* 0x00000005ff007219 */ /* 0x080fe80000011600 */
[----:B------:R-:W-:Y:S05]  /*3f60*/  SEL R13, R8, R0, !P2 ;  /* 0x00000000080d7207 */ /* 0x000fea0005000000 */
[----:B------:R-:W-:Y:S02]  /*3f70*/  IMAD.MOV R12, RZ, RZ, -R13 ;  /* 0x000000ffff0c7224 */ /* 0x000fe400078e0a0d */
[----:B------:R-:W-:Y:S04]  /*3f80*/  @!P0 IMAD.HI.U32 R0, R2, R4, RZ ;  /* 0x0000000402008227 */ /* 0x000fe800078e00ff */
[----:B------:R-:W-:Y:S01]  /*3f90*/  IMAD R12, R40, R12, R8 ;  /* 0x0000000c280c7224 */ /* 0x000fe200078e0208 */
[----:B------:R-:W-:Y:S04]  /*3fa0*/  @!P0 SHF.R.U32.HI R0, RZ, R5, R0 ;  /* 0x00000005ff008219 */ /* 0x000fe80000011600 */
[----:B------:R-:W-:Y:S04]  /*3fb0*/  @!P0 SEL R0, R2, R0, !P2 ;  /* 0x0000000002008207 */ /* 0x000fe80005000000 */
[----:B------:R-:W-:Y:S01]  /*3fc0*/  @!P0 IADD3 R13, PT, PT, R13, -R0, RZ ;  /* 0x800000000d0d8210 */ /* 0x000fe20007ffe0ff */
[----:B------:R-:W-:Y:S01]  /*3fd0*/  @!P0 IMAD R0, R9, R12, R0 ;  /* 0x0000000c09008224 */ /* 0x000fe200078e0200 */
[----:B------:R-:W-:Y:S01]  /*3fe0*/  IADD3 R9, PT, PT, -R8, RZ, RZ ;  /* 0x000000ff08097210 */ /* 0x000fe20007ffe1ff */
[--C-:B------:R-:W-:Y:S02]  /*3ff0*/  IMAD.MOV R12, RZ, RZ, -R2.reuse ;  /* 0x000000ffff0c7224 */ /* 0x100fe400078e0a02 */
[----:B------:R-:W-:Y:S02]  /*4000*/  @!P0 IMAD R8, R13, R40, R2 ;  /* 0x000000280d088224 */ /* 0x000fe400078e0202 */
[----:B------:R-:W-:Y:S02]  /*4010*/  @!P0 IMAD.MOV.U32 R2, RZ, RZ, R0 ;  /* 0x000000ffff028224 */ /* 0x000fe400078e0000 */
[----:B------:R-:W-:Y:S02]  /*4020*/  IMAD R11, R3, R12, R11 ;  /* 0x0000000c030b7224 */ /* 0x000fe400078e020b */
[----:B------:R-:W-:Y:S02]  /*4030*/  IMAD R10, R6, R9, R10 ;  /* 0x00000009060a7224 */ /* 0x000fe400078e020a */
[----:B------:R-:W-:Y:S02]  /*4040*/  IMAD R11, R2, R3, R11 ;  /* 0x00000003020b7224 */ /* 0x000fe400078e020b */
[----:B------:R-:W-:Y:S02]  /*4050*/  IMAD R10, R8, R6, R10 ;  /* 0x00000006080a7224 */ /* 0x000fe400078e020a */
.L_x_71:
[----:B------:R-:W-:Y:S05]  /*4060*/  BRA.U UP1, `(.L_x_72) ;  /* 0x0000000101107547 */ /* 0x000fea000b800000 */
[----:B------:R-:W-:Y:S04]  /*4070*/  MOV R2, UR6 ;  /* 0x0000000600027c02 */ /* 0x000fe80008000f00 */
[----:B------:R-:W-:Y:S04]  /*4080*/  SHF.L.U32 R2, R2, 0x1f, RZ ;  /* 0x0000001f02027819 */ /* 0x000fe800000006ff */
[----:B------:R-:W2:Y:S02]  /*4090*/  SYNCS.PHASECHK.TRANS64.TRYWAIT P0, [UR7+0xa8], R2 ;  /* 0x0000a802ff0075a7 */ /* 0x000ea40008001107 */
[----:B--2---:R-:W-:Y:S05]  /*40a0*/  @!P0 BRA `(.L_x_73) ;  /* 0x0000005400308947 */ /* 0x004fea0003800000 */
.L_x_72:
[----:B------:R-:W-:Y:S02]  /*40b0*/  R2UR UR35, R15 ;  /* 0x000000000f2372ca */ /* 0x000fe400000e0000 */
[----:B------:R-:W-:Y:S02]  /*40c0*/  R2UR UR34, R14 ;  /* 0x000000000e2272ca */ /* 0x000fe400000e0000 */
[----:B------:R-:W-:Y:S02]  /*40d0*/  ISETP.NE.U32.AND P2, PT, RZ, UR4, PT ;  /* 0x00000004ff007c0c */ /* 0x000fe4000bf45070 */
[----:B------:R-:W-:Y:S02]  /*40e0*/  SHF.L.U32 R14, R29, 0x1f, RZ ;  /* 0x0000001f1d0e7819 */ /* 0x000fe400000006ff */
[----:B------:R-:W-:Y:S05]  /*40f0*/  ISETP.NE.AND.EX P2, PT, RZ, UR5, PT, P2 ;  /* 0x00000005ff007c0c */ /* 0x000fea000bf45320 */
[----:B------:R-:W-:Y:S02]  /*4100*/  USHF.L.U32 UR35, UR35, 0x7, URZ ;  /* 0x0000000723237899 */ /* 0x000fe400080006ff */
[----:B------:R-:W-:Y:S01]  /*4110*/  USHF.L.U32 UR34, UR34, 0x7, URZ ;  /* 0x0000000722227899 */ /* 0x000fe200080006ff */
[----:B------:R-:W-:Y:S11]  /*4120*/  BRA.U !UP3, `(.L_x_74) ;  /* 0x000000010b347547 */ /* 0x000ff6000b800000 */
[----:B------:R-:W-:Y:S01]  /*4130*/  UPLOP3.LUT UP0, UPT, UPT, UPT, UP2, 0x80, 0x8 ;  /* 0x000000000008789c */ /* 0x000fe20003f0f020 */
[----:B--2---:R-:W-:Y:S02]  /*4140*/  HFMA2 R0, -RZ, RZ, 0, 5.9604644775390625e-08 ;  /* 0x00000001ff007431 */ /* 0x004fe400000001ff */
[----:B------:R-:W-:Y:S03]  /*4150*/  IMAD.MOV.U32 R88, RZ, RZ, 0x1 ;  /* 0x00000001ff587424 */ /* 0x000fe600078e00ff */
[----:B------:R-:W-:Y:S05]  /*4160*/  PLOP3.LUT P0, PT, PT, PT, UP0, 0x80, 0x8 ;  /* 0x000000000008781c */ /* 0x000fea0003f0f008 */
[----:B------:R-:W2:Y:S01]  /*4170*/  @UP0 LDCU.64 UR10, c[0x0][0x888] ;  /* 0x00011100ff0a07ac */ /* 0x000ea20008000a00 */
[----:B------:R-:W-:Y:S07]  /*4180*/  @UP0 UIMAD UR8, UR36, UR4, URZ ;  /* 0x00000004240802a4 */ /* 0x000fee000f8e02ff */
[----:B------:R-:W-:Y:S01]  /*4190*/  @!P0 PRMT R88, R0, 0x7610, R88 ;  /* 0x0000761000588816 */ /* 0x000fe20000000058 */
[----:B--2---:R-:W-:Y:S03]  /*41a0*/  @UP0 UIMAD.WIDE UR10, UR8, 0x4, UR10 ;  /* 0x00000004080a08a5 */ /* 0x004fe6000f8e020a */
[----:B------:R-:W2:Y:S03]  /*41b0*/  @!UP0 LDCU UR8, c[0x0][0x880] ;  /* 0x00011000ff0887ac */ /* 0x000ea60008000800 */
[----:B------:R-:W-:Y:S01]  /*41c0*/  IMAD.U32 R8, RZ, RZ, UR10 ;  /* 0x0000000aff087e24 */ /* 0x000fe2000f8e00ff */
[----:B------:R-:W-:Y:S05]  /*41d0*/  MOV R9, UR11 ;  /* 0x0000000b00097c02 */ /* 0x000fea0008000f00 */
[----:B-----5:R3:W5:Y:S02]  /*41e0*/  @P0 LDG.E R49, desc[UR46][R8.64] ;  /* 0x0000002e08310981 */ /* 0x020764000c1e1900 */
[----:B--23--:R-:W-:Y:S07]  /*41f0*/  @!P0 IMAD.U32 R49, RZ, RZ, UR8 ;  /* 0x00000008ff318e24 */ /* 0x00cfee000f8e00ff */
.L_x_74:
[----:B-----5:R-:W-:Y:S01]  /*4200*/  @!P2 FSETP.EQ.AND P0, PT, R49, RZ, PT ;  /* 0x000000ff3100a20b */ /* 0x020fe20003f02000 */
[----:B------:R-:W-:Y:S01]  /*4210*/  @!UPT UIADD3 URZ, UPT, UPT, URZ, URZ, URZ ;  /* 0x000000fffffff290 */ /* 0x000fe2000fffe0ff */
[----:B------:R-:W-:Y:S11]  /*4220*/  @!P2 BRA `(.L_x_75) ;  /* 0x000000000014a947 */ /* 0x000ff60003800000 */
[----:B------:R-:W-:Y:S02]  /*4230*/  LOP3.LUT P2, RZ, R88, 0xff, RZ, 0xc0, !PT ;  /* 0x000000ff58ff7812 */ /* 0x000fe4000784c0ff */
[----:B------:R-:W-:Y:S04]  /*4240*/  PLOP3.LUT P0, PT, PT, PT, UP0, 0x80, 0x8 ;  /* 0x000000000008781c */ /* 0x000fe80003f0f008 */
[----:B------:R-:W-:Y:S07]  /*4250*/  PLOP3.LUT P0, PT, P0, PT, PT, 0x8, 0x80 ;  /* 0x000000000080781c */ /* 0x000fee000070e170 */
[----:B------:R-:W-:Y:S11]  /*4260*/  @P2 FSETP.EQ.AND P0, PT, R49, RZ, PT ;  /* 0x000000ff3100220b */ /* 0x000ff60003f02000 */
[----:B------:R-:W-:Y:S02]  /*4270*/  @!UPT UIADD3 URZ, UPT, UPT, URZ, URZ, URZ ;  /* 0x000000fffffff290 */ /* 0x000fe4000fffe0ff */
.L_x_75:
[----:B------:R-:W3:Y:S01]  /*4280*/  SYNCS.PHASECHK.TRANS64.TRYWAIT P2, [UR7+0x80], R14 ;  /* 0x0000800eff0075a7 */ /* 0x000ee20008041107 */
[----:B------:R-:W-:Y:S04]  /*4290*/  ELECT P4, URZ, PT ;  /* 0x0000000000ff782f */ /* 0x000fe80003880000 */
[----:B------:R-:W-:Y:S11]  /*42a0*/  PLOP3.LUT P4, PT, P0, P4, PT, 0xf2, 0x2f ;  /* 0x00000000002f781c */ /* 0x000ff60000789e72 */
[----:B------:R-:W-:Y:S02]  /*42b0*/  @!UPT UIADD3 URZ, UPT, UPT, URZ, URZ, URZ ;  /* 0x000000fffffff290 */ /* 0x000fe4000fffe0ff */
[----:B-1----:R-:W-:Y:S05]  /*42c0*/  @!P4 IADD3 R8, P0, PT, R30, 0x580, RZ ;  /* 0x000005801e08c810 */ /* 0x002fea0007f1e0ff */
[----:B--2---:R-:W-:Y:S01]  /*42d0*/  @!P4 IMAD.X R2, RZ, RZ, R31, P0 ;  /* 0x000000ffff02c224 */ /* 0x004fe200000e061f */
[----:B---3--:R-:W-:Y:S07]  /*42e0*/  @!P2 BRA `(.L_x_76) ;  /* 0x0000005000b8a947 */ /* 0x008fee0003800000 */
.L_x_167:
[----:B------:R-:W-:Y:S01]  /*42f0*/  @!P4 R2UR UR8, R2 ;  /* 0x000000000208c2ca */ /* 0x000fe200000e0000 */
[----:B------:R-:W-:Y:S01]  /*4300*/  VOTEU.ALL UP1, P4 ;  /* 0x0000000000ff7886 */ /* 0x000fe20002020000 */
[----:B------:R-:W-:Y:S01]  /*4310*/  @!P4 R2UR UR9, R8 ;  /* 0x000000000809c2ca */ /* 0x000fe200000e0000 */
[----:B-1----:R-:W-:Y:S01]  /*4320*/  @!P4 IMAD.MOV.U32 R0, RZ, RZ, 0x2000 ;  /* 0x00002000ff00c424 */ /* 0x002fe200078e00ff */
[----:B------:R-:W-:Y:S01]  /*4330*/  UMOV UR10, 0x0 ;  /* 0x00000000000a7882 */ /* 0x000fe20000000000 */
[----:B------:R-:W-:Y:S01]  /*4340*/  UMOV UR11, 0x10000000 ;  /* 0x10000000000b7882 */ /* 0x000fe20000000000 */
[----:B------:R-:W-:Y:S01]  /*4350*/  @!UP1 UIADD3 UR32, UPT, UPT, UR7, 0x200, URZ ;  /* 0x0000020007209890 */ /* 0x000fe2000fffe0ff */
[----:B------:R-:W-:Y:S06]  /*4360*/  VOTEU.ALL UP1, P4 ;  /* 0x0000000000ff7886 */ /* 0x000fec0002020000 */
[----:B------:R-:W-:Y:S01]  /*4370*/  IMAD.U32 R9, RZ, RZ, UR8 ;  /* 0x00000008ff097e24 */ /* 0x000fe2000f8e00ff */
[----:B------:R-:W-:Y:S01]  /*4380*/  UPRMT UR8, UR37, 0x654, UR33 ;  /* 0x0000065425087896 */ /* 0x000fe20008000021 */
[----:B------:R-:W-:Y:S03]  /*4390*/  IMAD.U32 R8, RZ, RZ, UR9 ;  /* 0x00000009ff087e24 */ /* 0x000fe6000f8e00ff */
[----:B------:R-:W-:Y:S02]  /*43a0*/  @!P4 R2UR UR15, R9 ;  /* 0x00000000090fc2ca */ /* 0x000fe400000e0000 */
[----:B------:R-:W-:Y:S02]  /*43b0*/  @!P4 R2UR UR14, R8 ;  /* 0x00000000080ec2ca */ /* 0x000fe400000e0000 */
[----:B------:R-:W-:Y:S05]  /*43c0*/  @!P4 IADD3 R8, P0, PT, R30, 0x580, RZ ;  /* 0x000005801e08c810 */ /* 0x000fea0007f1e0ff */
[----:B------:R-:W-:Y:S06]  /*43d0*/  @!P4 IMAD.X R2, RZ, RZ, R31, P0 ;  /* 0x000000ffff02c224 */ /* 0x000fec00000e061f */
[----:B------:R1:W-:Y:S01]  /*43e0*/  @!UP1 UTMALDG.3D [UR32], [UR14], desc[UR10] ;  /* 0x00000a200e0095b4 */ /* 0x0003e20008011000 */
[----:B------:R1:W-:Y:S01]  /*43f0*/  @!P4 SYNCS.ARRIVE.TRANS64.RED.A0TR RZ, [UR7+0x60], R0 ;  /* 0x00006000ffffc9a7 */ /* 0x0003e20008300407 */
[----:B------:R-:W-:Y:S01]  /*4400*/  SYNCS.ARRIVE.TRANS64.RED.A1T0 RZ, [UR8], RZ ;  /* 0x000000ffffff79a7 */ /* 0x000fe20008100408 */
[----:B------:R-:W2:Y:S02]  /*4410*/  SYNCS.PHASECHK.TRANS64.TRYWAIT P2, [UR7+0x88], R14 ;  /* 0x0000880eff0075a7 */ /* 0x000ea40008041107 */
[----:B-12---:R-:W-:Y:S05]  /*4420*/  @!P2 BRA `(.L_x_77) ;  /* 0x000000500080a947 */ /* 0x006fea0003800000 */
.L_x_169:
[----:B------:R-:W-:Y:S01]  /*4430*/  @!P4 R2UR UR8, R2 ;  /* 0x000000000208c2ca */ /* 0x000fe200000e0000 */
[----:B------:R-:W-:Y:S01]  /*4440*/  VOTEU.ALL UP1, P4 ;  /* 0x0000000000ff7886 */ /* 0x000fe20002020000 */
[----:B------:R-:W-:Y:S01]  /*4450*/  @!P4 R2UR UR9, R8 ;  /* 0x000000000809c2ca */ /* 0x000fe200000e0000 */
[----:B-1----:R-:W-:Y:S01]  /*4460*/  @!P4 IMAD.MOV.U32 R0, RZ, RZ, 0x2000 ;  /* 0x00002000ff00c424 */ /* 0x002fe200078e00ff */
[----:B------:R-:W-:Y:S01]  /*4470*/  UMOV UR10, 0x0 ;  /* 0x00000000000a7882 */ /* 0x000fe20000000000 */
[----:B------:R-:W-:Y:S01]  /*4480*/  UMOV UR11, 0x10000000 ;  /* 0x10000000000b7882 */ /* 0x000fe20000000000 */
[----:B------:R-:W-:Y:S02]  /*4490*/  @!UP1 UIADD3 UR26, UPT, UPT, UR34, 0x20, URZ ;  /* 0x00000020221a9890 */ /* 0x000fe4000fffe0ff */
[----:B------:R-:W-:Y:S01]  /*44a0*/  @!UP1 UIADD3 UR24, UPT, UPT, UR7, 0x2200, URZ ;  /* 0x0000220007189890 */ /* 0x000fe2000fffe0ff */
[----:B------:R-:W-:Y:S01]  /*44b0*/  VOTEU.ALL UP1, P4 ;  /* 0x0000000000ff7886 */ /* 0x000fe20002020000 */
[----:B------:R-:W-:Y:S01]  /*44c0*/  UMOV UR27, UR35 ;  /* 0x00000023001b7c82 */ /* 0x000fe20008000000 */
[----:B------:R-:W-:Y:S02]  /*44d0*/  UMOV UR28, UR36 ;  /* 0x00000024001c7c82 */ /* 0x000fe40008000000 */
        /* <DEDUP_REMOVED lines=12> */
.L_x_171:
[----:B------:R-:W2:Y:S01]  /*45a0*/  LDC.64 R12, c[0x0][0xb18] ;  /* 0x0002c600ff0c7b82 */ /* 0x000ea20000000a00 */
[----:B------:R-:W-:Y:S01]  /*45b0*/  @!P4 R2UR UR8, R2 ;  /* 0x000000000208c2ca */ /* 0x000fe200000e0000 */
[----:B------:R-:W-:Y:S01]  /*45c0*/  VOTEU.ALL UP1, P4 ;  /* 0x0000000000ff7886 */ /* 0x000fe20002020000 */
[----:B------:R-:W-:Y:S01]  /*45d0*/  @!P4 R2UR UR9, R8 ;  /* 0x000000000809c2ca */ /* 0x000fe200000e0000 */
[----:B-1----:R-:W-:Y:S01]  /*45e0*/  @!P4 IMAD.MOV.U32 R0, RZ, RZ, 0x2000 ;  /* 0x00002000ff00c424 */ /* 0x002fe200078e00ff */
[----:B------:R-:W-:Y:S03]  /*45f0*/  UMOV UR10, 0x0 ;  /* 0x00000000000a7882 */ /* 0x000fe60000000000 */
[----:B------:R-:W1:Y:S01]  /*4600*/  @!P1 LDC R2, c[0x0][0xb0c] ;  /* 0x0002c300ff029b82 */ /* 0x000e620000000800 */
[----:B------:R-:W-:Y:S01]  /*4610*/  @!UP1 UIADD3 UR18, UPT, UPT, UR34, 0x40, URZ ;  /* 0x0000004022129890 */ /* 0x000fe2000fffe0ff */
[----:B------:R-:W-:Y:S01]  /*4620*/  @P3 SHF.R.U32.HI R26, RZ, 0x10, R21 ;  /* 0x00000010ff1a3819 */ /* 0x000fe20000011615 */
[----:B------:R-:W-:Y:S01]  /*4630*/  @!UP1 UIADD3 UR16, UPT, UPT, UR7, 0x4200, URZ ;  /* 0x0000420007109890 */ /* 0x000fe2000fffe0ff */
[----:B------:R-:W-:Y:S01]  /*4640*/  VIADD R28, R28, 0x1 ;  /* 0x000000011c1c7836 */ /* 0x000fe20000000000 */
[----:B------:R-:W-:Y:S01]  /*4650*/  VOTEU.ALL UP1, P4 ;  /* 0x0000000000ff7886 */ /* 0x000fe20002020000 */
[----:B------:R-:W-:Y:S01]  /*4660*/  UMOV UR11, 0x10000000 ;  /* 0x10000000000b7882 */ /* 0x000fe20000000000 */
[----:B------:R-:W-:Y:S01]  /*4670*/  UMOV UR19, UR35 ;  /* 0x0000002300137c82 */ /* 0x000fe20008000000 */
[----:B------:R-:W-:Y:S01]  /*4680*/  IMAD.U32 R9, RZ, RZ, UR8 ;  /* 0x00000008ff097e24 */ /* 0x000fe2000f8e00ff */
[----:B------:R-:W-:Y:S01]  /*4690*/  UMOV UR20, UR36 ;  /* 0x0000002400147c82 */ /* 0x000fe20008000000 */
[----:B------:R-:W-:Y:S01]  /*46a0*/  IMAD.U32 R8, RZ, RZ, UR9 ;  /* 0x00000009ff087e24 */ /* 0x000fe2000f8e00ff */
[----:B------:R-:W-:Y:S02]  /*46b0*/  UPRMT UR8, UR37, 0x654, UR17 ;  /* 0x0000065425087896 */ /* 0x000fe40008000011 */
[----:B------:R-:W-:Y:S02]  /*46c0*/  @!P4 R2UR UR15, R9 ;  /* 0x00000000090fc2ca */ /* 0x000fe400000e0000 */
[----:B------:R-:W-:Y:S02]  /*46d0*/  @!P4 R2UR UR14, R8 ;  /* 0x00000000080ec2ca */ /* 0x000fe400000e0000 */
[----:B------:R-:W3:Y:S11]  /*46e0*/  LDC.64 R8, c[0x0][0xb10] ;  /* 0x0002c400ff087b82 */ /* 0x000ef60000000a00 */
[----:B------:R1:W-:Y:S01]  /*46f0*/  @!UP1 UTMALDG.3D [UR16], [UR14], desc[UR10] ;  /* 0x00000a100e0095b4 */ /* 0x0003e20008011000 */
[----:B------:R5:W-:Y:S01]  /*4700*/  @!P4 SYNCS.ARRIVE.TRANS64.RED.A0TR RZ, [UR7+0x70], R0 ;  /* 0x00007000ffffc9a7 */ /* 0x000be20008300407 */
[C---:B---3--:R-:W-:Y:S01]  /*4710*/  @!P1 IMAD.HI.U32 R8, R11.reuse, R8, RZ ;  /* 0x000000080b089227 */ /* 0x048fe200078e00ff */
[----:B--2---:R-:W-:Y:S02]  /*4720*/  @!P1 ISETP.NE.AND P0, PT, R12, 0x1, PT ;  /* 0x000000010c00980c */ /* 0x004fe40003f05270 */
[----:B-1----:R-:W-:Y:S01]  /*4730*/  @!P1 ISETP.NE.AND P2, PT, R2, 0x1, PT ;  /* 0x000000010200980c */ /* 0x002fe20003f45270 */
[----:B------:R-:W-:Y:S01]  /*4740*/  SYNCS.ARRIVE.TRANS64.RED.A1T0 RZ, [UR8], RZ ;  /* 0x000000ffffff79a7 */ /* 0x000fe20008100408 */
[C---:B------:R-:W-:Y:S01]  /*4750*/  @!P1 IMAD.HI.U32 R13, R10.reuse, R13, RZ ;  /* 0x0000000d0a0d9227 */ /* 0x040fe200078e00ff */
[----:B------:R-:W-:Y:S04]  /*4760*/  @!P1 SHF.R.U32.HI R8, RZ, R9, R8 ;  /* 0x00000009ff089219 */ /* 0x000fe80000011608 */
[----:B------:R-:W-:Y:S01]  /*4770*/  @!P1 SEL R8, R11, R8, !P2 ;  /* 0x000000080b089207 */ /* 0x000fe20005000000 */
[----:B------:R-:W1:Y:S01]  /*4780*/  SYNCS.PHASECHK.TRANS64.TRYWAIT P5, [UR7+0x98], R14 ;  /* 0x0000980eff0075a7 */ /* 0x000e6200080a1107 */
[----:B-----5:R-:W2:Y:S02]  /*4790*/  @!P1 LDC R0, c[0x0][0xb20] ;  /* 0x0002c800ff009b82 */ /* 0x020ea40000000800 */
[----:B--2---:R-:W-:Y:S04]  /*47a0*/  @!P1 SHF.R.U32.HI R0, RZ, R0, R13 ;  /* 0x00000000ff009219 */ /* 0x004fe8000001160d */
[----:B------:R-:W-:Y:S05]  /*47b0*/  @!P1 SEL R9, R10, R0, !P0 ;  /* 0x000000000a099207 */ /* 0x000fea0004000000 */
[----:B------:R-:W-:Y:S02]  /*47c0*/  @!P1 IMAD.IADD R0, R9, 0x1, -R8 ;  /* 0x0000000109009824 */ /* 0x000fe400078e0a08 */
[----:B------:R-:W-:Y:S02]  /*47d0*/  @!P1 IMAD.IADD R8, R8, 0x1, -R9 ;  /* 0x0000000108089824 */ /* 0x000fe400078e0a09 */
[----:B------:R-:W-:Y:S02]  /*47e0*/  @!P1 IMAD R11, R0, R2, R11 ;  /* 0x00000002000b9224 */ /* 0x000fe400078e020b */
[----:B------:R-:W-:Y:S01]  /*47f0*/  @!P1 IMAD R10, R8, R12, R10 ;  /* 0x0000000c080a9224 */ /* 0x000fe200078e020a */
[----:B-1----:R-:W-:Y:S06]  /*4800*/  @!P5 BRA `(.L_x_79) ;  /* 0x0000004c00b8d947 */ /* 0x002fec0003800000 */
.L_x_173:
[----:B------:R-:W-:Y:S01]  /*4810*/  @!P4 IADD3 R2, P0, PT, R30, 0x580, RZ ;  /* 0x000005801e02c810 */ /* 0x000fe20007f1e0ff */
[----:B------:R-:W-:Y:S01]  /*4820*/  VOTEU.ALL UP1, P4 ;  /* 0x0000000000ff7886 */ /* 0x000fe20002020000 */
[----:B------:R-:W-:Y:S01]  /*4830*/  UMOV UR18, 0x0 ;  /* 0x0000000000127882 */ /* 0x000fe20000000000 */
[----:B------:R-:W-:Y:S01]  /*4840*/  UMOV UR19, 0x10000000 ;  /* 0x1000000000137882 */ /* 0x000fe20000000000 */
[----:B------:R-:W-:Y:S01]  /*4850*/  @!P4 R2UR UR9, R2 ;  /* 0x000000000209c2ca */ /* 0x000fe200000e0000 */
[----:B-1----:R-:W-:Y:S01]  /*4860*/  @!P4 IMAD.X R0, RZ, RZ, R31, P0 ;  /* 0x000000ffff00c224 */ /* 0x002fe200000e061f */
[----:B------:R-:W-:Y:S01]  /*4870*/  @!UP1 UIADD3 UR10, UPT, UPT, UR34, 0x60, URZ ;  /* 0x00000060220a9890 */ /* 0x000fe2000fffe0ff */
[----:B------:R-:W-:Y:S01]  /*4880*/  ISETP.NE.AND P0, PT, R28, 0x2, PT ;  /* 0x000000021c00780c */ /* 0x000fe20003f05270 */
[----:B------:R-:W-:Y:S01]  /*4890*/  UMOV UR11, UR35 ;  /* 0x00000023000b7c82 */ /* 0x000fe20008000000 */
[----:B------:R-:W-:Y:S01]  /*48a0*/  UMOV UR12, UR36 ;  /* 0x00000024000c7c82 */ /* 0x000fe20008000000 */
[----:B------:R-:W-:Y:S01]  /*48b0*/  @!P4 R2UR UR8, R0 ;  /* 0x000000000008c2ca */ /* 0x000fe200000e0000 */
[----:B------:R-:W-:Y:S01]  /*48c0*/  IMAD.IADD R14, R10, 0x1, R86 ;  /* 0x000000010a0e7824 */ /* 0x000fe200078e0256 */
[----:B------:R-:W-:Y:S01]  /*48d0*/  @P3 R2UR UR36, R26 ;  /* 0x000000001a2432ca */ /* 0x000fe200000e0000 */
[----:B------:R-:W-:Y:S01]  /*48e0*/  IMAD.IADD R15, R11, 0x1, R87 ;  /* 0x000000010b0f7824 */ /* 0x000fe200078e0257 */
[----:B------:R-:W-:Y:S02]  /*48f0*/  SEL R0, RZ, 0x1, P0 ;  /* 0x00000001ff007807 */ /* 0x000fe40000000000 */
[----:B------:R-:W-:Y:S01]  /*4900*/  LOP3.LUT R29, R29, 0x1, RZ, 0x3c, !PT ;  /* 0x000000011d1d7812 */ /* 0x000fe200078e3cff */
[----:B------:R-:W-:Y:S01]  /*4910*/  IMAD.U32 R8, RZ, RZ, UR9 ;  /* 0x00000009ff087e24 */ /* 0x000fe2000f8e00ff */
[----:B------:R-:W-:Y:S01]  /*4920*/  @!UP1 UIADD3 UR9, UPT, UPT, UR7, 0x78, URZ ;  /* 0x0000007807099890 */ /* 0x000fe2000fffe0ff */
[----:B------:R-:W-:Y:S02]  /*4930*/  LOP3.LUT R27, R27, R0, RZ, 0x3c, !PT ;  /* 0x000000001b1b7212 */ /* 0x000fe400078e3cff */
[----:B------:R-:W-:Y:S02]  /*4940*/  SEL R28, R28, RZ, P0 ;  /* 0x000000ff1c1c7207 */ /* 0x000fe40000000000 */
[----:B------:R-:W-:Y:S01]  /*4950*/  IMAD.U32 R9, RZ, RZ, UR8 ;  /* 0x00000008ff097e24 */ /* 0x000fe2000f8e00ff */
[----:B------:R-:W-:Y:S01]  /*4960*/  @!P4 R2UR UR14, R8 ;  /* 0x00000000080ec2ca */ /* 0x000fe200000e0000 */
[----:B------:R-:W-:Y:S01]  /*4970*/  @!UP1 UIADD3 UR8, UPT, UPT, UR7, 0x6200, URZ ;  /* 0x0000620007089890 */ /* 0x000fe2000fffe0ff */
[----:B------:R-:W-:Y:S02]  /*4980*/  VOTEU.ALL UP1, P4 ;  /* 0x0000000000ff7886 */ /* 0x000fe40002020000 */
[----:B------:R-:W-:Y:S11]  /*4990*/  @!P4 R2UR UR15, R9 ;  /* 0x00000000090fc2ca */ /* 0x000ff600000e0000 */
[----:B------:R-:W-:Y:S02]  /*49a0*/  @!UPT UIADD3 URZ, UPT, UPT, URZ, URZ, URZ ;  /* 0x000000fffffff290 */ /* 0x000fe4000fffe0ff */
[----:B------:R2:W-:Y:S01]  /*49b0*/  @!UP1 UTMALDG.3D [UR8], [UR14], desc[UR18] ;  /* 0x000012080e0095b4 */ /* 0x0005e20008011000 */
[----:B------:R2:W-:Y:S01]  /*49c0*/  @!P4 SYNCS.ARRIVE.TRANS64.RED.A0TR RZ, [UR7+0x78], R25 ;  /* 0x00007819ffffc9a7 */ /* 0x0005e20008300407 */
[----:B------:R-:W-:Y:S01]  /*49d0*/  UPLOP3.LUT UP1, UPT, UPT, UPT, UPT, 0x80, 0x8 ;  /* 0x000000000008789c */ /* 0x000fe20003f2f070 */
[----:B------:R-:W-:Y:S01]  /*49e0*/  SYNCS.ARRIVE.TRANS64.RED.A1T0 RZ, [UR13], RZ ;  /* 0x000000ffffff79a7 */ /* 0x000fe2000810040d */
[----:B------:R-:W-:Y:S09]  /*49f0*/  @P3 BRA `(.L_x_80) ;  /* 0xfffffff000a03947 */ /* 0x000ff2000383ffff */
[----:B------:R-:W-:-:S04]  /*4a00*/  SHF.L.U32 R2, R29, 0x1f, RZ ;  /* 0x0000001f1d027819 */ /* 0x000fc800000006ff */
[----:B------:R-:W1:Y:S02]  /*4a10*/  SYNCS.PHASECHK.TRANS64.TRYWAIT P0, [UR7+0x80], R2 ;  /* 0x00008002ff0075a7 */ /* 0x000e640008001107 */
[----:B-1----:R-:W-:Y:S05]  /*4a20*/  @!P0 BRA `(.L_x_81) ;  /* 0x0000004c00488947 */ /* 0x002fea0003800000 */
.L_x_175:
[----:B------:R-:W3:Y:S02]  /*4a30*/  SYNCS.PHASECHK.TRANS64.TRYWAIT P0, [UR7+0x88], R2 ;  /* 0x00008802ff0075a7 */ /* 0x000ee40008001107 */
[----:B---3--:R-:W-:Y:S05]  /*4a40*/  @!P0 BRA `(.L_x_82) ;  /* 0x0000004c00588947 */ /* 0x008fea0003800000 */
.L_x_177:
[----:B------:R-:W3:Y:S02]  /*4a50*/  SYNCS.PHASECHK.TRANS64.TRYWAIT P0, [UR7+0x90], R2 ;  /* 0x00009002ff0075a7 */ /* 0x000ee40008001107 */
[----:B---3--:R-:W-:Y:S05]  /*4a60*/  @!P0 BRA `(.L_x_83) ;  /* 0x0000004c00688947 */ /* 0x008fea0003800000 */
.L_x_179:
[----:B-1----:R-:W-:-:S07]  /*4a70*/  MOV R0, UR7 ;  /* 0x0000000700007c02 */ /* 0x002fce0008000f00 */
.L_x_84:
[----:B-1----:R-:W-:-:S04]  /*4a80*/  SHF.L.U32 R2, R29, 0x1f, RZ ;  /* 0x0000001f1d027819 */ /* 0x002fc800000006ff */
[----:B------:R1:W3:Y:S03]  /*4a90*/  SYNCS.PHASECHK.TRANS64.TRYWAIT P0, [R0+URZ+0x98], R2 ;  /* 0x00009802000075a7 */ /* 0x0002e600080011ff */
[----:B---3--:R-:W-:Y:S05]  /*4aa0*/  @!P0 NANOSLEEP.SYNCS 0x989680 ;  /* 0x009896800000895d */ /* 0x008fea0003900000 */
[----:B------:R-:W3:Y:S02]  /*4ab0*/  @!P0 SYNCS.PHASECHK.TRANS64 P0, [R0+URZ+0x98], R2 ;  /* 0x00009802000085a7 */ /* 0x000ee400080010ff */
[----:B--23--:R-:W-:Y:S05]  /*4ac0*/  @P0 EXIT ;  /* 0x000000000000094d */ /* 0x00cfea0003800000 */
[----:B------:R-:W-:Y:S05]  /*4ad0*/  BRA `(.L_x_84) ;  /* 0xfffffffc00e87947 */ /* 0x000fea000383ffff */
.L_x_69:
[----:B------:R-:W-:-:S06]  /*4ae0*/  UISETP.GE.AND UP1, UPT, UR8, 0x4, UPT ;  /* 0x000000040800788c */ /* 0x000fcc000bf26270 */
[----:B------:R-:W-:-:S13]  /*4af0*/  PLOP3.LUT P0, PT, PT, PT, UP1, 0x80, 0x8 ;  /* 0x000000000008781c */ /* 0x000fda0003f0f018 */
[----:B------:R-:W-:Y:S05]  /*4b00*/  @!P0 EXIT ;  /* 0x000000000000894d */ /* 0x000fea0003800000 */
[----:B------:R-:W-:Y:S01]  /*4b10*/  BAR.SYNC.DEFER_BLOCKING 0x6, 0xa0 ;  /* 0x0182800000007b1d */ /* 0x000fe20000010000 */
[C---:B------:R-:W-:Y:S01]  /*4b20*/  IMAD.SHL.U32 R2, R101.reuse, 0x20, RZ ;  /* 0x0000002065027824 */ /* 0x040fe200078e00ff */
[C---:B------:R-:W-:Y:S01]  /*4b30*/  SHF.L.U32 R46, R101.reuse, 0x10, RZ ;  /* 0x00000010652e7819 */ /* 0x040fe200000006ff */
[C---:B------:R-:W-:Y:S01]  /*4b40*/  IMAD.SHL.U32 R100, R101.reuse, 0x4, RZ ;  /* 0x0000000465647824 */ /* 0x040fe200078e00ff */
[C---:B------:R-:W-:Y:S01]  /*4b50*/  LOP3.LUT R102, R101.reuse, 0x60, RZ, 0xc0, !PT ;  /* 0x0000006065667812 */ /* 0x040fe200078ec0ff */
[----:B------:R-:W-:Y:S01]  /*4b60*/  HFMA2 R97, -RZ, RZ, 0, 5.9604644775390625e-08 ;  /* 0x00000001ff617431 */ /* 0x000fe200000001ff */
[----:B------:R-:W-:Y:S02]  /*4b70*/  UMOV UR48, 0x400 ;  /* 0x0000040000307882 */ /* 0x000fe40000000000 */
[----:B------:R-:W1:Y:S01]  /*4b80*/  LDC R91, c[0x0][0x370] ;  /* 0x0000dc00ff5b7b82 */ /* 0x000e620000000800 */
[----:B------:R-:W-:Y:S01]  /*4b90*/  ULEA UR48, UR37, UR48, 0x18 ;  /* 0x0000003025307291 */ /* 0x000fe2000f8ec0ff */
[----:B------:R-:W-:Y:S01]  /*4ba0*/  LOP3.LUT R3, R2, 0xc0, RZ, 0xc0, !PT ;  /* 0x000000c002037812 */ /* 0x000fe200078ec0ff */
[----:B------:R-:W-:Y:S01]  /*4bb0*/  HFMA2 R95, -RZ, RZ, 0, 0 ;  /* 0x00000000ff5f7431 */ /* 0x000fe200000001ff */
[----:B------:R-:W-:Y:S01]  /*4bc0*/  LOP3.LUT R99, R101, 0x2, RZ, 0xc0, !PT ;  /* 0x0000000265637812 */ /* 0x000fe200078ec0ff */
[----:B------:R-:W-:Y:S01]  /*4bd0*/  UIADD3 UR4, UPT, UPT, UR48, 0x200, URZ ;  /* 0x0000020030047890 */ /* 0x000fe2000fffe0ff */
[----:B------:R-:W-:Y:S01]  /*4be0*/  LOP3.LUT R100, R3, 0x18, R100, 0xf8, !PT ;  /* 0x0000001803647812 */ /* 0x000fe200078ef864 */
[----:B------:R-:W-:Y:S01]  /*4bf0*/  IMAD.MOV.U32 R45, RZ, RZ, RZ ;  /* 0x000000ffff2d7224 */ /* 0x000fe200078e00ff */
[----:B------:R-:W2:Y:S01]  /*4c00*/  LDC R42, c[0x0][0xb0c] ;  /* 0x0002c300ff2a7b82 */ /* 0x000ea20000000800 */
[----:B------:R-:W-:Y:S01]  /*4c10*/  LOP3.LUT R46, R46, 0x600000, RZ, 0xc0, !PT ;  /* 0x006000002e2e7812 */ /* 0x000fe200078ec0ff */
[----:B------:R-:W-:Y:S01]  /*4c20*/  IMAD.MOV.U32 R105, RZ, RZ, RZ ;  /* 0x000000ffff697224 */ /* 0x000fe200078e00ff */
[----:B------:R-:W-:Y:S01]  /*4c30*/  LOP3.LUT R100, R100, 0xf20, R2, 0xf8, !PT ;  /* 0x00000f2064647812 */ /* 0x000fe200078ef802 */
[----:B------:R-:W-:Y:S01]  /*4c40*/  IMAD.U32 R93, RZ, RZ, UR4 ;  /* 0x00000004ff5d7e24 */ /* 0x000fe2000f8e00ff */
[----:B------:R-:W-:Y:S01]  /*4c50*/  LOP3.LUT R101, R101, 0x4, RZ, 0xc0, !PT ;  /* 0x0000000465657812 */ /* 0x000fe200078ec0ff */
[----:B------:R-:W4:Y:S01]  /*4c60*/  LDCU.64 UR52, c[0x0][0x348] ;  /* 0x00006900ff3477ac */ /* 0x000f220008000a00 */
[----:B------:R-:W-:Y:S01]  /*4c70*/  MOV R96, RZ ;  /* 0x000000ff00607202 */ /* 0x000fe20000000f00 */
[----:B------:R-:W1:Y:S01]  /*4c80*/  LDC R89, c[0x0][0xb20] ;  /* 0x0002c800ff597b82 */ /* 0x000e620000000800 */
[----:B------:R-:W3:Y:S01]  /*4c90*/  LDS R0, [UR48+0x160] ;  /* 0x00016030ff007984 */ /* 0x000ee20008000800 */
[----:B------:R-:W-:Y:S01]  /*4ca0*/  IMAD R100, R100, 0x2, R93 ;  /* 0x0000000264647824 */ /* 0x000fe200078e025d */
[----:B------:R-:W1:Y:S03]  /*4cb0*/  LDCU.64 UR38, c[0x0][0x888] ;  /* 0x00011100ff2677ac */ /* 0x000e660008000a00 */
[--C-:B------:R-:W-:Y:S01]  /*4cc0*/  IMAD R99, R99, -0x10, R100.reuse ;  /* 0xfffffff063637824 */ /* 0x100fe200078e0264 */
[----:B------:R-:W1:Y:S01]  /*4cd0*/  LDCU.64 UR44, c[0x0][0x890] ;  /* 0x00011200ff2c77ac */ /* 0x000e620008000a00 */
[----:B------:R-:W1:Y:S01]  /*4ce0*/  LDC R41, c[0x0][0xb30] ;  /* 0x0002cc00ff297b82 */ /* 0x000e620000000800 */
[----:B------:R-:W-:Y:S01]  /*4cf0*/  IMAD R98, R101, -0x10, R100 ;  /* 0xfffffff065627824 */ /* 0x000fe200078e0264 */
[----:B------:R-:W-:Y:S01]  /*4d00*/  UMOV UR49, URZ ;  /* 0x000000ff00317c82 */ /* 0x000fe20008000000 */
[----:B------:R-:W-:-:S05]  /*4d10*/  UMOV UR51, URZ ;  /* 0x000000ff00337c82 */ /* 0x000fca0008000000 */
[----:B------:R-:W1:Y:S08]  /*4d20*/  LDC.64 R84, c[0x0][0xb10] ;  /* 0x0002c400ff547b82 */ /* 0x000e700000000a00 */
[----:B------:R-:W1:Y:S08]  /*4d30*/  LDC.64 R38, c[0x0][0xb18] ;  /* 0x0002c600ff267b82 */ /* 0x000e700000000a00 */
[----:B------:R-:W1:Y:S08]  /*4d40*/  LDC.64 R36, c[0x0][0xb28] ;  /* 0x0002ca00ff247b82 */ /* 0x000e700000000a00 */
[----:B------:R-:W1:Y:S01]  /*4d50*/  LDC.64 R82, c[0x0][0x8b0] ;  /* 0x00022c00ff527b82 */ /* 0x000e620000000a00 */
[----:B---3--:R-:W-:-:S07]  /*4d60*/  IMAD.IADD R46, R0, 0x1, R46 ;  /* 0x00000001002e7824 */ /* 0x008fce00078e022e */
[----:B------:R-:W3:Y:S08]  /*4d70*/  LDC.64 R80, c[0x0][0x8a8] ;  /* 0x00022a00ff507b82 */ /* 0x000ef00000000a00 */
[----:B--2-4-:R-:W1:Y:S02]  /*4d80*/  LDC R90, c[0x0][0x374] ;  /* 0x0000dd00ff5a7b82 */ /* 0x014e640000000800 */
.L_x_128:
[----:B------:R-:W-:Y:S02]  /*4d90*/  LEA R0, R105, UR48, 0x3 ;  /* 0x0000003069007c11 */ /* 0x000fe4000f8e18ff */
[----:B------:R-:W-:Y:S02]  /*4da0*/  SHF.L.U32 R2, R95, 0x1f, RZ ;  /* 0x0000001f5f027819 */ /* 0x000fe400000006ff */
[----:B-1----:R-:W-:Y:S02]  /*4db0*/  LEA R16, R105, UR48, 0x4 ;  /* 0x0000003069107c11 */ /* 0x002fe4000f8e20ff */
[----:B------:R-:W2:Y:S02]  /*4dc0*/  SYNCS.PHASECHK.TRANS64.TRYWAIT P0, [R0+URZ+0xb0], R2 ;  /* 0x0000b002000075a7 */ /* 0x000ea400080011ff */
[----:B--23--:R-:W-:Y:S05]  /*4dd0*/  @!P0 BRA `(.L_x_85) ;  /* 0x0000004800a48947 */ /* 0x00cfea0003800000 */
.L_x_180:
[----:B------:R-:W4:Y:S01]  /*4de0*/  LDC.64 R10, c[0x0][0xb10] ;  /* 0x0002c400ff0a7b82 */ /* 0x000f220000000a00 */
[----:B------:R-:W3:Y:S01]  /*4df0*/  LDS.128 R16, [R16+0x140] ;  /* 0x0001400010107984 */ /* 0x000ee20000000c00 */
[----:B-1----:R-:W-:Y:S01]  /*4e00*/  ISETP.NE.AND P1, PT, R41, 0x1, PT ;  /* 0x000000012900780c */ /* 0x002fe20003f25270 */
[----:B--2---:R-:W-:Y:S01]  /*4e10*/  VIADD R0, R0, 0xc0 ;  /* 0x000000c000007836 */ /* 0x004fe20000000000 */
[----:B------:R-:W-:Y:S04]  /*4e20*/  ISETP.GE.AND P0, PT, R40, 0x1, PT ;  /* 0x000000012800780c */ /* 0x000fe80003f06270 */
[----:B------:R-:W1:Y:S01]  /*4e30*/  LDC.64 R8, c[0x0][0xb18] ;  /* 0x0002c600ff087b82 */ /* 0x000e620000000a00 */
[----:B------:R-:W-:Y:S01]  /*4e40*/  PRMT R0, RZ, 0x654, R0 ;  /* 0x00000654ff007816 */ /* 0x000fe20000000000 */
[----:B------:R-:W-:Y:S01]  /*4e50*/  @!PT LDS RZ, [RZ] ;  /* 0x00000000fffff984 */ /* 0x000fe20000000800 */
[----:B------:R-:W-:Y:S01]  /*4e60*/  @!PT LDS RZ, [RZ] ;  /* 0x00000000fffff984 */ /* 0x000fe20000000800 */
[----:B------:R-:W-:Y:S01]  /*4e70*/  @!PT LDS RZ, [RZ] ;  /* 0x00000000fffff984 */ /* 0x000fe20000000800 */
[----:B------:R-:W-:Y:S01]  /*4e80*/  @!PT LDS RZ, [RZ] ;  /* 0x00000000fffff984 */ /* 0x000fe20000000800 */
[----:B------:R2:W-:Y:S06]  /*4e90*/  MEMBAR.ALL.CTA ;  /* 0x0000000000007992 */ /* 0x0005ec0000008000 */
[----:B--2---:R-:W2:Y:S01]  /*4ea0*/  FENCE.VIEW.ASYNC.S ;  /* 0x00000000000073c6 */ /* 0x004ea20000000000 */
[----:B------:R-:W1:Y:S08]  /*4eb0*/  @!P1 LDC R12, c[0x0][0xb20] ;  /* 0x0002c800ff0c9b82 */ /* 0x000e700000000800 */
[----:B------:R-:W1:Y:S01]  /*4ec0*/  @!P1 LDC R7, c[0x0][0xb0c] ;  /* 0x0002c300ff079b82 */ /* 0x000e620000000800 */
[----:B--2---:R2:W-:Y:S01]  /*4ed0*/  SYNCS.ARRIVE.TRANS64.RED.A1T0 RZ, [R0+URZ], RZ ;  /* 0x000000ff00ff79a7 */ /* 0x0045e200081004ff */
[----:B---3--:R-:W-:Y:S04]  /*4ee0*/  LOP3.LUT P4, RZ, R18, 0x1, RZ, 0xc0, !PT ;  /* 0x0000000112ff7812 */ /* 0x008fe8000788c0ff */
[----:B------:R-:W-:Y:S09]  /*4ef0*/  P2R R103, PR, RZ, 0x10 ;  /* 0x00000010ff677803 */ /* 0x000ff20000000000 */
[----:B------:R-:W-:Y:S02]  /*4f00*/  @P4 MOV R44, R16 ;  /* 0x00000010002c4202 */ /* 0x000fe40000000f00 */
[----:B------:R-:W-:Y:S01]  /*4f10*/  @P4 LOP3.LUT R43, R17, 0xffff, RZ, 0xc0, !PT ;  /* 0x0000ffff112b4812 */ /* 0x000fe200078ec0ff */
[----:B--2-4-:R-:W-:Y:S06]  /*4f20*/  @!P0 BRA `(.L_x_86) ;  /* 0x0000000000a48947 */ /* 0x014fec0003800000 */
[----:B------:R-:W-:Y:S01]  /*4f30*/  IMAD.HI.U32 R0, R90, R39, RZ ;  /* 0x000000275a007227 */ /* 0x000fe200078e00ff */
[----:B------:R-:W-:Y:S02]  /*4f40*/  ISETP.NE.AND P0, PT, R38, 0x1, PT ;  /* 0x000000012600780c */ /* 0x000fe40003f05270 */
[----:B------:R-:W-:Y:S01]  /*4f50*/  ISETP.NE.AND P2, PT, R40, 0x1, PT ;  /* 0x000000012800780c */ /* 0x000fe20003f45270 */
[----:B------:R-:W-:Y:S01]  /*4f60*/  IMAD.HI.U32 R4, R91, R84, RZ ;  /* 0x000000545b047227 */ /* 0x000fe200078e00ff */
[----:B------:R-:W-:Y:S02]  /*4f70*/  SHF.R.U32.HI R0, RZ, R89, R0 ;  /* 0x00000059ff007219 */ /* 0x000fe40000011600 */
[----:B------:R-:W-:Y:S01]  /*4f80*/  ISETP.NE.AND P3, PT, R42, 0x1, PT ;  /* 0x000000012a00780c */ /* 0x000fe20003f65270 */
[----:B------:R-:W-:Y:S01]  /*4f90*/  IMAD.HI.U32 R6, R43, R39, RZ ;  /* 0x000000272b067227 */ /* 0x000fe200078e00ff */
[-C--:B------:R-:W-:Y:S02]  /*4fa0*/  SHF.R.U32.HI R4, RZ, R85.reuse, R4 ;  /* 0x00000055ff047219 */ /* 0x080fe40000011604 */
[----:B------:R-:W-:Y:S01]  /*4fb0*/  SEL R0, R90, R0, !P0 ;  /* 0x000000005a007207 */ /* 0x000fe20004000000 */
[----:B------:R-:W-:Y:S01]  /*4fc0*/  IMAD.HI.U32 R5, R44, R84, RZ ;  /* 0x000000542c057227 */ /* 0x000fe200078e00ff */
[----:B------:R-:W-:Y:S03]  /*4fd0*/  SEL R4, R91, R4, !P3 ;  /* 0x000000045b047207 */ /* 0x000fe60005800000 */
[-C--:B------:R-:W-:Y:S01]  /*4fe0*/  IMAD.HI.U32 R3, R0, R36.reuse, RZ ;  /* 0x0000002400037227 */ /* 0x080fe200078e00ff */
[----:B------:R-:W-:Y:S03]  /*4ff0*/  SHF.R.U32.HI R5, RZ, R85, R5 ;  /* 0x00000055ff057219 */ /* 0x000fe60000011605 */
[----:B------:R-:W-:Y:S01]  /*5000*/  IMAD.HI.U32 R2, R4, R36, RZ ;  /* 0x0000002404027227 */ /* 0x000fe200078e00ff */
[----:B------:R-:W-:Y:S02]  /*5010*/  @P2 SHF.R.U32.HI R0, RZ, R37, R3 ;  /* 0x00000025ff002219 */ /* 0x000fe40000011603 */
[----:B------:R-:W-:Y:S02]  /*5020*/  SHF.R.U32.HI R3, RZ, R89, R6 ;  /* 0x00000059ff037219 */ /* 0x000fe40000011606 */
[----:B------:R-:W-:Y:S01]  /*5030*/  @P2 SHF.R.U32.HI R4, RZ, R37, R2 ;  /* 0x00000025ff042219 */ /* 0x000fe20000011602 */
[----:B------:R-:W-:Y:S01]  /*5040*/  IMAD R0, R40, R0, RZ ;  /* 0x0000000028007224 */ /* 0x000fe200078e02ff */
[----:B------:R-:W-:Y:S02]  /*5050*/  SEL R3, R43, R3, !P0 ;  /* 0x000000032b037207 */ /* 0x000fe40004000000 */
[----:B------:R-:W-:Y:S01]  /*5060*/  SEL R2, R44, R5, !P3 ;  /* 0x000000052c027207 */ /* 0x000fe20005800000 */
[----:B------:R-:W-:Y:S01]  /*5070*/  IMAD R5, R40, R4, RZ ;  /* 0x0000000428057224 */ /* 0x000fe200078e02ff */
[C---:B------:R-:W-:Y:S01]  /*5080*/  ISETP.GE.AND P0, PT, R3.reuse, R0, PT ;  /* 0x000000000300720c */ /* 0x040fe20003f06270 */
[C---:B------:R-:W-:Y:S03]  /*5090*/  IMAD.HI.U32 R0, R3.reuse, R36, RZ ;  /* 0x0000002403007227 */ /* 0x040fe600078e00ff */
[C---:B------:R-:W-:Y:S02]  /*50a0*/  ISETP.GE.OR P0, PT, R2.reuse, R5, P0 ;  /* 0x000000050200720c */ /* 0x040fe40000706670 */
[----:B------:R-:W-:Y:S04]  /*50b0*/  SHF.R.U32.HI R0, RZ, R37, R0 ;  /* 0x00000025ff007219 */ /* 0x000fe80000011600 */
[C---:B------:R-:W-:Y:S05]  /*50c0*/  SEL R6, R3.reuse, R0, !P2 ;  /* 0x0000000003067207 */ /* 0x040fea0005000000 */
        /* <DEDUP_REMOVED lines=14> */
[----:B------:R-:W-:Y:S07]  /*51b0*/  IMAD R43, R3, R38, R43 ;  /* 0x00000026032b7224 */ /* 0x000fee00078e022b */
.L_x_86:
[----:B-1----:R-:W-:Y:S01]  /*51c0*/  @!P1 ISETP.NE.AND P0, PT, R8, 0x1, PT ;  /* 0x000000010800980c */ /* 0x002fe20003f05270 */
[----:B------:R-:W-:Y:S01]  /*51d0*/  @!P1 IMAD.HI.U32 R2, R43, R9, RZ ;  /* 0x000000092b029227 */ /* 0x000fe200078e00ff */
[----:B------:R-:W-:Y:S01]  /*51e0*/  R2UR UR42, R15 ;  /* 0x000000000f2a72ca */ /* 0x000fe200000e0000 */
[----:B------:R-:W-:Y:S01]  /*51f0*/  BSSY.RECONVERGENT B6, `(.L_x_87) ;  /* 0x0000031000067945 */ /* 0x000fe20003800200 */
[----:B------:R-:W-:Y:S01]  /*5200*/  R2UR UR41, R14 ;  /* 0x000000000e2972ca */ /* 0x000fe200000e0000 */
[C---:B------:R-:W-:Y:S01]  /*5210*/  @!P1 IMAD.HI.U32 R0, R44.reuse, R10, RZ ;  /* 0x0000000a2c009227 */ /* 0x040fe200078e00ff */
[----:B------:R-:W-:Y:S02]  /*5220*/  @!P1 SHF.R.U32.HI R2, RZ, R12, R2 ;  /* 0x0000000cff029219 */ /* 0x000fe40000011602 */
[----:B------:R-:W-:Y:S01]  /*5230*/  @!P1 ISETP.NE.AND P2, PT, R7, 0x1, PT ;  /* 0x000000010700980c */ /* 0x000fe20003f45270 */
[----:B------:R-:W-:Y:S01]  /*5240*/  VIADD R105, R105, 0x1 ;  /* 0x0000000169697836 */ /* 0x000fe20000000000 */
[----:B------:R-:W-:Y:S02]  /*5250*/  @!P1 SEL R2, R43, R2, !P0 ;  /* 0x000000022b029207 */ /* 0x000fe40004000000 */
[----:B------:R-:W-:Y:S02]  /*5260*/  @!P1 SHF.R.U32.HI R0, RZ, R11, R0 ;  /* 0x0000000bff009219 */ /* 0x000fe40000011600 */
[----:B------:R-:W-:Y:S01]  /*5270*/  LOP3.LUT P0, RZ, R93, 0x1b0, RZ, 0xc0, !PT ;  /* 0x000001b05dff7812 */ /* 0x000fe2000780c0ff */
[----:B------:R-:W-:Y:S01]  /*5280*/  USHF.L.U32 UR42, UR42, 0x7, URZ ;  /* 0x000000072a2a7899 */ /* 0x000fe200080006ff */
[----:B------:R-:W-:Y:S01]  /*5290*/  @!P1 SEL R3, R44, R0, !P2 ;  /* 0x000000002c039207 */ /* 0x000fe20005000000 */
[----:B------:R-:W-:Y:S01]  /*52a0*/  USHF.L.U32 UR41, UR41, 0x7, URZ ;  /* 0x0000000729297899 */ /* 0x000fe200080006ff */
[----:B------:R-:W-:Y:S03]  /*52b0*/  @P4 SHF.R.U32.HI R94, RZ, 0x10, R17 ;  /* 0x00000010ff5e4819 */ /* 0x000fe60000011611 */
[----:B------:R-:W-:Y:S02]  /*52c0*/  @!P1 IMAD.IADD R0, R2, 0x1, -R3 ;  /* 0x0000000102009824 */ /* 0x000fe400078e0a03 */
[----:B------:R-:W-:Y:S02]  /*52d0*/  @!P1 IMAD.IADD R2, R3, 0x1, -R2 ;  /* 0x0000000103029824 */ /* 0x000fe400078e0a02 */
[----:B------:R-:W-:Y:S02]  /*52e0*/  @!P1 IMAD R44, R0, R7, R44 ;  /* 0x00000007002c9224 */ /* 0x000fe400078e022c */
[----:B------:R-:W-:Y:S01]  /*52f0*/  @!P1 IMAD R43, R2, R8, R43 ;  /* 0x00000008022b9224 */ /* 0x000fe200078e022b */
[----:B------:R-:W-:Y:S06]  /*5300*/  @!P0 BRA `(.L_x_88) ;  /* 0x00000000007c8947 */ /* 0x000fec0003800000 */
[----:B------:R-:W1:Y:S01]  /*5310*/  LDCU.64 UR8, c[0x4][0x80] ;  /* 0x01001000ff0877ac */ /* 0x000e620008000a00 */
[----:B------:R-:W-:Y:S01]  /*5320*/  MOV R2, 0x0 ;  /* 0x0000000000027802 */ /* 0x000fe20000000f00 */
[----:B------:R-:W-:Y:S02]  /*5330*/  HFMA2 R12, -RZ, RZ, 0, 5.9604644775390625e-08 ;  /* 0x00000001ff0c7431 */ /* 0x000fe400000001ff */
[----:B------:R-:W-:Y:S01]  /*5340*/  IMAD.MOV.U32 R8, RZ, RZ, 0x70 ;  /* 0x00000070ff087424 */ /* 0x000fe200078e00ff */
[----:B------:R2:W3:Y:S01]  /*5350*/  LDC.64 R14, c[0x4][R2] ;  /* 0x01000000020e7b82 */ /* 0x0004e20000000a00 */
[----:B------:R-:W4:Y:S01]  /*5360*/  LDCU.64 UR6, c[0x4][0x88] ;  /* 0x01001100ff0677ac */ /* 0x000f220008000a00 */
[----:B------:R-:W-:Y:S01]  /*5370*/  IMAD.MOV.U32 R13, RZ, RZ, RZ ;  /* 0x000000ffff0d7224 */ /* 0x000fe200078e00ff */
[----:B------:R-:W2:Y:S01]  /*5380*/  LDCU.64 UR4, c[0x4][0x8] ;  /* 0x01000100ff0477ac */ /* 0x000ea20008000a00 */
[----:B-1----:R-:W-:Y:S01]  /*5390*/  MOV R5, UR9 ;  /* 0x0000000900057c02 */ /* 0x002fe20008000f00 */
[----:B------:R-:W-:Y:S01]  /*53a0*/  IMAD.U32 R4, RZ, RZ, UR8 ;  /* 0x00000008ff047e24 */ /* 0x000fe2000f8e00ff */
[----:B----4-:R-:W-:Y:S01]  /*53b0*/  MOV R7, UR7 ;  /* 0x0000000700077c02 */ /* 0x010fe20008000f00 */
[----:B------:R-:W-:Y:S01]  /*53c0*/  IMAD.U32 R6, RZ, RZ, UR6 ;  /* 0x00000006ff067e24 */ /* 0x000fe2000f8e00ff */
[----:B--2---:R-:W-:Y:S01]  /*53d0*/  MOV R11, UR5 ;  /* 0x00000005000b7c02 */ /* 0x004fe20008000f00 */
[----:B------:R-:W-:Y:S02]  /*53e0*/  IMAD.U32 R10, RZ, RZ, UR4 ;  /* 0x00000004ff0a7e24 */ /* 0x000fe4000f8e00ff */
[----:B------:R-:W-:Y:S07]  /*53f0*/  LEPC R20, `(.L_x_89) ;  /* 0x000000001014794e */ /* 0x000fee0000000000 */
[----:B---3-5:R-:W-:Y:S05]  /*5400*/  CALL.ABS.NOINC R14 ;  /* 0x000000000e007343 */ /* 0x028fea0003c00000 */
.L_x_89:
[----:B------:R-:W1:Y:S01]  /*5410*/  LDCU.64 UR8, c[0x4][0x80] ;  /* 0x01001000ff0877ac */ /* 0x000e620008000a00 */
[----:B------:R-:W2:Y:S01]  /*5420*/  LDC.64 R2, c[0x4][R2] ;  /* 0x0100000002027b82 */ /* 0x000ea20000000a00 */
[----:B------:R-:W-:Y:S02]  /*5430*/  HFMA2 R12, -RZ, RZ, 0, 5.9604644775390625e-08 ;  /* 0x00000001ff0c7431 */ /* 0x000fe400000001ff */
[----:B------:R-:W-:Y:S02]  /*5440*/  IMAD.MOV.U32 R8, RZ, RZ, 0x70 ;  /* 0x00000070ff087424 */ /* 0x000fe400078e00ff */
[----:B------:R-:W-:Y:S01]  /*5450*/  IMAD.MOV.U32 R13, RZ, RZ, RZ ;  /* 0x000000ffff0d7224 */ /* 0x000fe200078e00ff */
[----:B------:R-:W3:Y:S01]  /*5460*/  LDCU.64 UR6, c[0x4][0x88] ;  /* 0x01001100ff0677ac */ /* 0x000ee20008000a00 */
[----:B------:R-:W4:Y:S01]  /*5470*/  LDCU.64 UR4, c[0x4][0x8] ;  /* 0x01000100ff0477ac */ /* 0x000f220008000a00 */
[----:B-1----:R-:W-:Y:S02]  /*5480*/  MOV R4, UR8 ;  /* 0x0000000800047c02 */ /* 0x002fe40008000f00 */
[----:B------:R-:W-:Y:S02]  /*5490*/  MOV R5, UR9 ;  /* 0x0000000900057c02 */ /* 0x000fe40008000f00 */
[----:B---3--:R-:W-:Y:S01]  /*54a0*/  MOV R7, UR7 ;  /* 0x0000000700077c02 */ /* 0x008fe20008000f00 */
[----:B------:R-:W-:Y:S01]  /*54b0*/  IMAD.U32 R6, RZ, RZ, UR6 ;  /* 0x00000006ff067e24 */ /* 0x000fe2000f8e00ff */
[----:B----4-:R-:W-:Y:S01]  /*54c0*/  MOV R11, UR5 ;  /* 0x00000005000b7c02 */ /* 0x010fe20008000f00 */
[----:B------:R-:W-:Y:S02]  /*54d0*/  IMAD.U32 R10, RZ, RZ, UR4 ;  /* 0x00000004ff0a7e24 */ /* 0x000fe4000f8e00ff */
[----:B------:R-:W-:Y:S07]  /*54e0*/  LEPC R20, `(.L_x_88) ;  /* 0x000000001014794e */ /* 0x000fee0000000000 */
[----:B--2---:R-:W-:Y:S05]  /*54f0*/  CALL.ABS.NOINC R2 ;  /* 0x0000000002007343 */ /* 0x004fea0003c00000 */
.L_x_88:
[----:B------:R-:W-:Y:S05]  /*5500*/  BSYNC.RECONVERGENT B6 ;  /* 0x0000000000067941 */ /* 0x000fea0003800200 */
.L_x_87:
[----:B------:R-:W-:Y:S01]  /*5510*/  ISETP.NE.U32.AND P4, PT, R82, RZ, PT ;  /* 0x000000ff5200720c */ /* 0x000fe20003f85070 */
[----:B------:R-:W-:Y:S01]  /*5520*/  UISETP.NE.AND UP2, UPT, UR50, URZ, UPT ;  /* 0x000000ff3200728c */ /* 0x000fe2000bf45270 */
[----:B------:R-:W-:Y:S01]  /*5530*/  ISETP.NE.U32.AND P2, PT, RZ, UR38, PT ;  /* 0x00000026ff007c0c */ /* 0x000fe2000bf45070 */
[----:B------:R-:W-:Y:S01]  /*5540*/  UISETP.NE.U32.AND UP1, UPT, UR44, URZ, UPT ;  /* 0x000000ff2c00728c */ /* 0x000fe2000bf25070 */
[----:B------:R-:W-:Y:S01]  /*5550*/  ISETP.NE.AND.EX P4, PT, R83, RZ, PT, P4 ;  /* 0x000000ff5300720c */ /* 0x000fe20003f85340 */
[----:B------:R-:W-:Y:S01]  /*5560*/  UPLOP3.LUT UP0, UPT, UPT, UPT, UPT, 0x40, 0x4 ;  /* 0x000000000004789c */ /* 0x000fe20003f0e870 */
[----:B------:R-:W-:Y:S01]  /*5570*/  ISETP.NE.AND.EX P2, PT, RZ, UR39, PT, P2 ;  /* 0x00000027ff007c0c */ /* 0x000fe2000bf45320 */
[----:B------:R-:W-:Y:S01]  /*5580*/  UISETP.NE.AND.EX UP1, UPT, UR45, URZ, UPT, UP1 ;  /* 0x000000ff2d00728c */ /* 0x000fe2000bf25310 */
[----:B------:R-:W-:Y:S04]  /*5590*/  PLOP3.LUT P1, PT, PT, PT, UP2, 0x80, 0x8 ;  /* 0x000000000008781c */ /* 0x000fe80003f2f028 */
[----:B------:R-:W-:Y:S06]  /*55a0*/  @UP2 UPLOP3.LUT UP0, UPT, UPT, UPT, UP1, 0x80, 0x8 ;  /* 0x000000000008289c */ /* 0x000fec0003f0f010 */
[----:B------:R-:W-:Y:S01]  /*55b0*/  PLOP3.LUT P0, PT, PT, PT, UP0, 0x80, 0x8 ;  /* 0x000000000008781c */ /* 0x000fe20003f0f008 */
[----:B------:R-:W-:Y:S01]  /*55c0*/  @!UPT UIADD3 URZ, UPT, UPT, URZ, URZ, URZ ;  /* 0x000000fffffff290 */ /* 0x000fe2000fffe0ff */
[----:B------:R-:W-:Y:S11]  /*55d0*/  BRA.U !UP1, `(.L_x_90) ;  /* 0x0000000109387547 */ /* 0x000ff6000b800000 */
[----:B------:R-:W-:Y:S01]  /*55e0*/  UISETP.NE.U32.AND UP0, UPT, UR38, URZ, UPT ;  /* 0x000000ff2600728c */ /* 0x000fe2000bf05070 */
[----:B------:R-:W-:Y:S02]  /*55f0*/  HFMA2 R0, -RZ, RZ, 0, 5.9604644775390625e-08 ;  /* 0x00000001ff007431 */ /* 0x000fe400000001ff */
[----:B------:R-:W-:Y:S01]  /*5600*/  IMAD.MOV.U32 R88, RZ, RZ, 0x1 ;  /* 0x00000001ff587424 */ /* 0x000fe200078e00ff */
[----:B------:R-:W-:Y:S06]  /*5610*/  UISETP.NE.AND.EX UP0, UPT, UR39, URZ, UPT, UP0 ;  /* 0x000000ff2700728c */ /* 0x000fec000bf05300 */
[----:B------:R-:W-:Y:S05]  /*5620*/  PLOP3.LUT P3, PT, PT, PT, UP0, 0x80, 0x8 ;  /* 0x000000000008781c */ /* 0x000fea0003f6f008 */
[----:B------:R-:W1:Y:S01]  /*5630*/  @UP0 LDCU.64 UR6, c[0x0][0x888] ;  /* 0x00011100ff0607ac */ /* 0x000e620008000a00 */
[----:B------:R-:W-:Y:S07]  /*5640*/  @UP0 UIMAD UR4, UR36, UR44, URZ ;  /* 0x0000002c240402a4 */ /* 0x000fee000f8e02ff */
[----:B------:R-:W-:Y:S01]  /*5650*/  @!P3 PRMT R88, R0, 0x7610, R88 ;  /* 0x000076100058b816 */ /* 0x000fe20000000058 */
[----:B-1----:R-:W-:Y:S03]  /*5660*/  @UP0 UIMAD.WIDE UR6, UR4, 0x4, UR6 ;  /* 0x00000004040608a5 */ /* 0x002fe6000f8e0206 */
[----:B------:R-:W1:Y:S03]  /*5670*/  @!UP0 LDCU UR4, c[0x0][0x880] ;  /* 0x00011000ff0487ac */ /* 0x000e660008000800 */
[----:B------:R-:W-:Y:S01]  /*5680*/  IMAD.U32 R2, RZ, RZ, UR6 ;  /* 0x00000006ff027e24 */ /* 0x000fe2000f8e00ff */
[----:B------:R-:W-:Y:S05]  /*5690*/  MOV R3, UR7 ;  /* 0x0000000700037c02 */ /* 0x000fea0008000f00 */
[----:B-----5:R2:W5:Y:S02]  /*56a0*/  @P3 LDG.E R49, desc[UR46][R2.64] ;  /* 0x0000002e02313981 */ /* 0x020564000c1e1900 */
[----:B-12---:R-:W-:Y:S02]  /*56b0*/  @!P3 IMAD.U32 R49, RZ, RZ, UR4 ;  /* 0x00000004ff31be24 */ /* 0x006fe4000f8e00ff */
.L_x_90:
[----:B------:R-:W-:Y:S05]  /*56c0*/  @!P4 BRA `(.L_x_91) ;  /* 0x000000000020c947 */ /* 0x000fea0003800000 */
[----:B------:R-:W-:Y:S04]  /*56d0*/  ISETP.NE.U32.AND P3, PT, R80, RZ, PT ;  /* 0x000000ff5000720c */ /* 0x000fe80003f65070 */
[----:B------:R-:W-:Y:S11]  /*56e0*/  ISETP.NE.AND.EX P3, PT, R81, RZ, PT, P3 ;  /* 0x000000ff5100720c */ /* 0x000ff60003f65330 */
[----:B------:R-:W-:Y:S02]  /*56f0*/  @!UPT UIADD3 URZ, UPT, UPT, URZ, URZ, URZ ;  /* 0x000000fffffff290 */ /* 0x000fe4000fffe0ff */
[----:B------:R-:W1:Y:S01]  /*5700*/  @P3 LDC.64 R2, c[0x0][0x8a8] ;  /* 0x00022a00ff023b82 */ /* 0x000e620000000a00 */
[----:B------:R-:W-:Y:S04]  /*5710*/  @P3 IMAD R0, R82, UR36, RZ ;  /* 0x0000002452003c24 */ /* 0x000fe8000f8e02ff */
[----:B-1----:R-:W-:Y:S05]  /*5720*/  @P3 IMAD.WIDE R2, R0, 0x4, R2 ;  /* 0x0000000400023825 */ /* 0x002fea00078e0202 */
[----:B-----5:R1:W5:Y:S02]  /*5730*/  @P3 LDG.E R47, desc[UR46][R2.64] ;  /* 0x0000002e022f3981 */ /* 0x020364000c1e1900 */
[----:B-1----:R-:W2:Y:S02]  /*5740*/  @!P3 LDC R47, c[0x0][0x8a0] ;  /* 0x00022800ff2fbb82 */ /* 0x002ea40000000800 */
.L_x_91:
[----:B-----5:R-:W-:Y:S01]  /*5750*/  FSETP.NEU.AND P3, PT, R49, RZ, PT ;  /* 0x000000ff3100720b */ /* 0x020fe20003f6d000 */
[----:B------:R-:W-:Y:S01]  /*5760*/  BSSY B1, `(.L_x_92) ;  /* 0x0000039000017945 */ /* 0x000fe20003800000 */
[----:B------:R-:W-:Y:S01]  /*5770*/  SEL R3, RZ, 0xffffffff, P2 ;  /* 0xffffffffff037807 */ /* 0x000fe20001000000 */
[----:B------:R-:W-:Y:S01]  /*5780*/  IMAD.MOV.U32 R66, RZ, RZ, 0x1 ;  /* 0x00000001ff427424 */ /* 0x000fe200078e00ff */
[----:B------:R-:W-:Y:S01]  /*5790*/  @P1 LOP3.LUT P2, RZ, R88, 0xff, RZ, 0xc0, !PT ;  /* 0x000000ff58ff1812 */ /* 0x000fe2000784c0ff */
[----:B------:R-:W-:Y:S01]  /*57a0*/  IMAD R48, R45, 0x80, R46 ;  /* 0x000000802d307824 */ /* 0x000fe200078e022e */
[----:B------:R-:W-:Y:S01]  /*57b0*/  @P1 SEL R0, RZ, 0xffffffff, P3 ;  /* 0xffffffffff001807 */ /* 0x000fe20001800000 */
[----:B------:R-:W-:Y:S01]  /*57c0*/  IMAD R106, R101, -0x10, R99 ;  /* 0xfffffff0656a7824 */ /* 0x000fe200078e0263 */
[----:B------:R-:W-:Y:S01]  /*57d0*/  LOP3.LUT R97, R97, 0x1, RZ, 0x3c, !PT ;  /* 0x0000000161617812 */ /* 0x000fe200078e3cff */
[----:B------:R-:W-:Y:S01]  /*57e0*/  IMAD.MOV.U32 R65, RZ, RZ, RZ ;  /* 0x000000ffff417224 */ /* 0x000fe200078e00ff */
[----:B------:R-:W-:Y:S02]  /*57f0*/  @P0 SEL R0, R3, R0, !P2 ;  /* 0x0000000003000207 */ /* 0x000fe40005000000 */
[----:B------:R-:W-:Y:S02]  /*5800*/  CS2R R78, SRZ ;  /* 0x00000000004e7805 */ /* 0x000fe4000001ff00 */
[----:B------:R-:W-:Y:S02]  /*5810*/  LEA R64, R45, UR48, 0x3 ;  /* 0x000000302d407c11 */ /* 0x000fe4000f8e18ff */
[----:B------:R-:W-:Y:S02]  /*5820*/  CS2R R76, SRZ ;  /* 0x00000000004c7805 */ /* 0x000fe4000001ff00 */
[----:B------:R-:W-:Y:S02]  /*5830*/  @P1 LOP3.LUT R0, R0, 0x1, RZ, 0xc0, !PT ;  /* 0x0000000100001812 */ /* 0x000fe400078ec0ff */
[----:B------:R-:W-:Y:S02]  /*5840*/  CS2R R70, SRZ ;  /* 0x0000000000467805 */ /* 0x000fe4000001ff00 */
[----:B------:R-:W-:Y:S02]  /*5850*/  PLOP3.LUT P2, PT, PT, PT, UP1, 0x80, 0x8 ;  /* 0x000000000008781c */ /* 0x000fe40003f4f018 */
[----:B------:R-:W-:Y:S02]  /*5860*/  CS2R R68, SRZ ;  /* 0x0000000000447805 */ /* 0x000fe4000001ff00 */
[----:B------:R-:W-:Y:S02]  /*5870*/  ISETP.NE.U32.OR P5, PT, R0, 0x1, !P1 ;  /* 0x000000010000780c */ /* 0x000fe40004fa5470 */
[----:B------:R-:W-:Y:S02]  /*5880*/  CS2R R62, SRZ ;  /* 0x00000000003e7805 */ /* 0x000fe4000001ff00 */
[----:B------:R-:W-:Y:S02]  /*5890*/  LOP3.LUT P4, R104, R88, 0xff, RZ, 0xc0, !PT ;  /* 0x000000ff58687812 */ /* 0x000fe4000788c0ff */
[----:B------:R-:W-:Y:S02]  /*58a0*/  CS2R R60, SRZ ;  /* 0x00000000003c7805 */ /* 0x000fe4000001ff00 */
[----:B------:R-:W-:Y:S02]  /*58b0*/  SEL R2, RZ, 0xffffffff, P3 ;  /* 0xffffffffff027807 */ /* 0x000fe40001800000 */
[----:B------:R-:W-:Y:S02]  /*58c0*/  CS2R R58, SRZ ;  /* 0x00000000003a7805 */ /* 0x000fe4000001ff00 */
[----:B------:R-:W-:Y:S02]  /*58d0*/  P2R R107, PR, RZ, 0x20 ;  /* 0x00000020ff6b7803 */ /* 0x000fe40000000000 */
[----:B------:R-:W-:Y:S02]  /*58e0*/  CS2R R56, SRZ ;  /* 0x0000000000387805 */ /* 0x000fe4000001ff00 */
[----:B------:R-:W-:Y:S02]  /*58f0*/  @P2 SEL R2, R3, R2, !P4 ;  /* 0x0000000203022207 */ /* 0x000fe40006000000 */
[----:B------:R-:W-:Y:S02]  /*5900*/  @P5 SHF.L.U32 R0, R97, 0x1f, RZ ;  /* 0x0000001f61005819 */ /* 0x000fe400000006ff */
[----:B------:R-:W-:Y:S02]  /*5910*/  LOP3.LUT R2, R2, 0x1, RZ, 0xc0, !PT ;  /* 0x0000000102027812 */ /* 0x000fe400078ec0ff */
[----:B------:R1:W3:Y:S02]  /*5920*/  @P5 SYNCS.PHASECHK.TRANS64.TRYWAIT P1, [UR48+0x60], R0 ;  /* 0x00006000ff0055a7 */ /* 0x0002e40008021130 */
[----:B------:R-:W-:Y:S04]  /*5930*/  ISETP.NE.U32.AND P2, PT, R2, 0x1, PT ;  /* 0x000000010200780c */ /* 0x000fe80003f45070 */
[----:B------:R-:W-:Y:S02]  /*5940*/  P2R R67, PR, RZ, 0x4 ;  /* 0x00000004ff437803 */ /* 0x000fe40000000000 */
[----:B-1----:R-:W-:Y:S04]  /*5950*/  SHF.L.U32 R0, R96, 0x1f, RZ ;  /* 0x0000001f60007819 */ /* 0x002fe800000006ff */
[----:B------:R1:W4:Y:S01]  /*5960*/  SYNCS.PHASECHK.TRANS64.TRYWAIT P0, [R64+URZ+0xd0], R0 ;  /* 0x0000d000400075a7 */ /* 0x00032200080011ff */
[----:B---3--:R-:W-:Y:S01]  /*5970*/  @P5 SEL R66, RZ, 0x1, !P1 ;  /* 0x00000001ff425807 */ /* 0x008fe20004800000 */
[----:B-1----:R-:W-:Y:S06]  /*5980*/  @!P5 BRA `(.L_x_93) ;  /* 0x000000000058d947 */ /* 0x002fec0003800000 */
[----:B------:R-:W-:Y:S01]  /*5990*/  IMAD.MOV.U32 R79, RZ, RZ, RZ ;  /* 0x000000ffff4f7224 */ /* 0x000fe200078e00ff */
[----:B------:R-:W-:Y:S01]  /*59a0*/  ISETP.NE.AND P1, PT, R66, RZ, PT ;  /* 0x000000ff4200720c */ /* 0x000fe20003f25270 */
[----:B------:R-:W-:Y:S01]  /*59b0*/  BSSY B0, `(.L_x_94) ;  /* 0x000000c000007945 */ /* 0x000fe20003800000 */
[----:B------:R-:W-:Y:S02]  /*59c0*/  CS2R R58, SRZ ;  /* 0x00000000003a7805 */ /* 0x000fe4000001ff00 */
[----:B------:R-:W-:Y:S02]  /*59d0*/  CS2R R56, SRZ ;  /* 0x0000000000387805 */ /* 0x000fe4000001ff00 */
[----:B------:R-:W-:Y:S02]  /*59e0*/  CS2R R62, SRZ ;  /* 0x00000000003e7805 */ /* 0x000fe4000001ff00 */
[----:B------:R-:W-:Y:S02]  /*59f0*/  CS2R R60, SRZ ;  /* 0x00000000003c7805 */ /* 0x000fe4000001ff00 */
[----:B------:R-:W-:Y:S02]  /*5a00*/  CS2R R70, SRZ ;  /* 0x0000000000467805 */ /* 0x000fe4000001ff00 */
[----:B------:R-:W-:Y:S02]  /*5a10*/  CS2R R68, SRZ ;  /* 0x0000000000447805 */ /* 0x000fe4000001ff00 */
[----:B------:R-:W-:Y:S01]  /*5a20*/  CS2R R76, SRZ ;  /* 0x00000000004c7805 */ /* 0x000fe2000001ff00 */
[----:B------:R-:W-:Y:S06]  /*5a30*/  @P1 BRA `(.L_x_95) ;  /* 0x00000000000c1947 */ /* 0x000fec0003800000 */
[----:B------:R-:W-:Y:S04]  /*5a40*/  SHF.L.U32 R3, R97, 0x1f, RZ ;  /* 0x0000001f61037819 */ /* 0x000fe800000006ff */
[----:B------:R-:W1:Y:S02]  /*5a50*/  SYNCS.PHASECHK.TRANS64.TRYWAIT P1, [UR48+0x60], R3 ;  /* 0x00006003ff0075a7 */ /* 0x000e640008021130 */
[----:B-1----:R-:W-:Y:S05]  /*5a60*/  @!P1 BRA `(.L_x_96) ;  /* 0x0000003c00949947 */ /* 0x002fea0003800000 */
.L_x_95:
[----:B------:R-:W-:Y:S05]  /*5a70*/  BSYNC B0 ;  /* 0x0000000000007941 */ /* 0x000fea0003800000 */
.L_x_94:
[----:B------:R-:W-:Y:S01]  /*5a80*/  ISETP.NE.AND P1, PT, R67, RZ, PT ;  /* 0x000000ff4300720c */ /* 0x000fe20003f25270 */
[----:B------:R-:W-:Y:S11]  /*5a90*/  HFMA2 R65, -RZ, RZ, 0, 5.9604644775390625e-08 ;  /* 0x00000001ff417431 */ /* 0x000ff600000001ff */
[----:B------:R-:W-:Y:S01]  /*5aa0*/  @!UPT UIADD3 URZ, UPT, UPT, URZ, URZ, URZ ;  /* 0x000000fffffff290 */ /* 0x000fe2000fffe0ff */
[----:B------:R3:W1:Y:S04]  /*5ab0*/  @P1 LDS.128 R56, [R100] ;  /* 0x0000000064381984 */ /* 0x0006680000000c00 */
[----:B------:R3:W1:Y:S04]  /*5ac0*/  @P1 LDS.128 R60, [R99+0x10] ;  /* 0x00001000633c1984 */ /* 0x0006680000000c00 */
[----:B------:R3:W1:Y:S04]  /*5ad0*/  @P1 LDS.128 R68, [R98+0x20] ;  /* 0x0000200062441984 */ /* 0x0006680000000c00 */
[----:B------:R3:W1:Y:S02]  /*5ae0*/  @P1 LDS.128 R76, [R106+0x30] ;  /* 0x000030006a4c1984 */ /* 0x0006640000000c00 */
.L_x_93:
[----:B------:R-:W-:Y:S05]  /*5af0*/  BSYNC B1 ;  /* 0x0000000000017941 */ /* 0x000fea0003800000 */
.L_x_92:
[----:B-1----:R-:W-:Y:S04]  /*5b00*/  SHF.R.U32.HI R2, RZ, 0x15, R48 ;  /* 0x00000015ff027819 */ /* 0x002fe80000011630 */
[----:B------:R-:W-:Y:S01]  /*5b10*/  LOP3.LUT P1, RZ, R2, 0x3, R92, 0x48, !PT ;  /* 0x0000000302ff7812 */ /* 0x000fe2000782485c */
[----:B------:R-:W-:Y:S01]  /*5b20*/  @!UPT UIADD3 URZ, UPT, UPT, URZ, URZ, URZ ;  /* 0x000000fffffff290 */ /* 0x000fe2000fffe0ff */
[----:B----4-:R-:W-:Y:S11]  /*5b30*/  @P0 BRA `(.L_x_97) ;  /* 0x0000000000080947 */ /* 0x010ff60003800000 */
[----:B------:R-:W1:Y:S02]  /*5b40*/  SYNCS.PHASECHK.TRANS64.TRYWAIT P0, [R64+URZ+0xd0], R0 ;  /* 0x0000d000400075a7 */ /* 0x000e6400080011ff */
[----:B-1----:R-:W-:Y:S05]  /*5b50*/  @!P0 BRA `(.L_x_98) ;  /* 0x0000003c00708947 */ /* 0x002fea0003800000 */
.L_x_97:
[----:B------:R-:W-:Y:S05]  /*5b60*/  @!P1 BRA `(.L_x_99) ;  /* 0x0000000000409947 */ /* 0x000fea0003800000 */
[----:B------:R-:W4:Y:S01]  /*5b70*/  LDCU.64 UR8, c[0x4][0x70] ;  /* 0x01000e00ff0877ac */ /* 0x000f220008000a00 */
[----:B------:R-:W-:Y:S01]  /*5b80*/  MOV R3, 0x0 ;  /* 0x0000000000037802 */ /* 0x000fe20000000f00 */
[----:B------:R-:W-:Y:S02]  /*5b90*/  HFMA2 R12, -RZ, RZ, 0, 5.9604644775390625e-08 ;  /* 0x00000001ff0c7431 */ /* 0x000fe400000001ff */
[----:B------:R-:W-:Y:S02]  /*5ba0*/  IMAD.MOV.U32 R8, RZ, RZ, 0x192 ;  /* 0x00000192ff087424 */ /* 0x000fe400078e00ff */
[----:B------:R-:W-:Y:S01]  /*5bb0*/  IMAD.MOV.U32 R13, RZ, RZ, RZ ;  /* 0x000000ffff0d7224 */ /* 0x000fe200078e00ff */
[----:B------:R-:W5:Y:S01]  /*5bc0*/  LDCU.64 UR6, c[0x4][0x78] ;  /* 0x01000f00ff0677ac */ /* 0x000f620008000a00 */
[----:B------:R-:W1:Y:S01]  /*5bd0*/  LDC.64 R2, c[0x4][R3] ;  /* 0x0100000003027b82 */ /* 0x000e620000000a00 */
[----:B------:R-:W2:Y:S01]  /*5be0*/  LDCU.64 UR4, c[0x4][0x10] ;  /* 0x01000200ff0477ac */ /* 0x000ea20008000a00 */
[----:B----4-:R-:W-:Y:S01]  /*5bf0*/  MOV R5, UR9 ;  /* 0x0000000900057c02 */ /* 0x010fe20008000f00 */
[----:B------:R-:W-:Y:S01]  /*5c00*/  IMAD.U32 R4, RZ, RZ, UR8 ;  /* 0x00000008ff047e24 */ /* 0x000fe2000f8e00ff */
[----:B-----5:R-:W-:Y:S01]  /*5c10*/  MOV R7, UR7 ;  /* 0x0000000700077c02 */ /* 0x020fe20008000f00 */
[----:B------:R-:W-:Y:S01]  /*5c20*/  IMAD.U32 R6, RZ, RZ, UR6 ;  /* 0x00000006ff067e24 */ /* 0x000fe2000f8e00ff */
[----:B--2---:R-:W-:Y:S01]  /*5c30*/  MOV R11, UR5 ;  /* 0x00000005000b7c02 */ /* 0x004fe20008000f00 */
[----:B------:R-:W-:Y:S02]  /*5c40*/  IMAD.U32 R10, RZ, RZ, UR4 ;  /* 0x00000004ff0a7e24 */ /* 0x000fe4000f8e00ff */
[----:B------:R-:W-:Y:S07]  /*5c50*/  LEPC R20, `(.L_x_99) ;  /* 0x000000001014794e */ /* 0x000fee0000000000 */
[----:B-1-3--:R-:W-:Y:S05]  /*5c60*/  CALL.ABS.NOINC R2 ;  /* 0x0000000002007343 */ /* 0x00afea0003c00000 */
.L_x_99:
[----:B------:R-:W-:Y:S05]  /*5c70*/  WARPSYNC.ALL ;  /* 0x0000000000007948 */ /* 0x000fea0003800000 */
[----:B------:R-:W-:Y:S01]  /*5c80*/  R2UR UR4, R48 ;  /* 0x00000000300472ca */ /* 0x000fe200000e0000 */
[--C-:B------:R-:W-:Y:S01]  /*5c90*/  HADD2.F32 R50, -RZ, R56.reuse.H0_H0 ;  /* 0x20000038ff327230 */ /* 0x100fe20000004100 */
[----:B------:R-:W-:Y:S01]  /*5ca0*/  ISETP.NE.AND P0, PT, R102, RZ, PT ;  /* 0x000000ff6600720c */ /* 0x000fe20003f05270 */
[----:B------:R-:W-:Y:S01]  /*5cb0*/  HADD2.F32 R51, -RZ, R56.H1_H1 ;  /* 0x30000038ff337230 */ /* 0x000fe20000004100 */
[----:B------:R-:W-:Y:S01]  /*5cc0*/  BSSY.RECONVERGENT B0, `(.L_x_100) ;  /* 0x0000086000007945 */ /* 0x000fe20003800200 */
[--C-:B------:R-:W-:Y:S08]  /*5cd0*/  HADD2.F32 R52, -RZ, R57.reuse.H0_H0 ;  /* 0x20000039ff347230 */ /* 0x100ff00000004100 */
[----:B------:R-:W1:Y:S02]  /*5ce0*/  LDTM.x32 R4, tmem[UR4] ;  /* 0x00000004000479ee */ /* 0x000e6400082c0000 */
[C---:B-12---:R-:W-:Y:S01]  /*5cf0*/  FMUL R0, R47.reuse, R4 ;  /* 0x000000042f007220 */ /* 0x046fe20000400000 */
[C---:B------:R-:W-:Y:S01]  /*5d00*/  FMUL R2, R47.reuse, R5 ;  /* 0x000000052f027220 */ /* 0x040fe20000400000 */
[C---:B------:R-:W-:Y:S01]  /*5d10*/  FMUL R4, R47.reuse, R8 ;  /* 0x000000082f047220 */ /* 0x040fe20000400000 */
[----:B------:R-:W-:Y:S01]  /*5d20*/  FMUL R3, R47, R6 ;  /* 0x000000062f037220 */ /* 0x000fe20000400000 */
[C---:B------:R-:W-:Y:S01]  /*5d30*/  FFMA R0, R49.reuse, R50, R0 ;  /* 0x0000003231007223 */ /* 0x040fe20000000000 */
[----:B------:R-:W-:Y:S01]  /*5d40*/  FFMA R2, R49, R51, R2 ;  /* 0x0000003331027223 */ /* 0x000fe20000000002 */
[C---:B------:R-:W-:Y:S01]  /*5d50*/  FMUL R5, R47.reuse, R9 ;  /* 0x000000092f057220 */ /* 0x040fe20000400000 */
        /* <DEDUP_REMOVED lines=16> */
[----:B------:R-:W-:Y:S02]  /*5e60*/  HADD2.F32 R32, -RZ, R57.H1_H1 ;  /* 0x30000039ff207230 */ /* 0x000fe40000004100 */
[C---:B------:R-:W-:Y:S01]  /*5e70*/  FMUL R26, R47.reuse, R30 ;  /* 0x0000001e2f1a7220 */ /* 0x040fe20000400000 */
[----:B------:R-:W-:Y:S01]  /*5e80*/  FMUL R29, R47, R33 ;  /* 0x000000212f1d7220 */ /* 0x000fe20000400000 */
[--C-:B------:R-:W-:Y:S02]  /*5e90*/  HADD2.F32 R33, -RZ, R58.reuse.H0_H0 ;  /* 0x2000003aff217230 */ /* 0x100fe40000004100 */
[----:B------:R-:W-:Y:S01]  /*5ea0*/  FFMA R3, R49, R52, R3 ;  /* 0x0000003431037223 */ /* 0x000fe20000000003 */
[C---:B------:R-:W-:Y:S01]  /*5eb0*/  FMUL R7, R47.reuse, R7 ;  /* 0x000000072f077220 */ /* 0x040fe20000400000 */
[----:B------:R-:W-:Y:S01]  /*5ec0*/  FMUL R30, R47, R34 ;  /* 0x000000222f1e7220 */ /* 0x000fe20000400000 */
[----:B------:R-:W-:Y:S01]  /*5ed0*/  HADD2.F32 R34, -RZ, R58.H1_H1 ;  /* 0x3000003aff227230 */ /* 0x000fe20000004100 */
[----:B------:R-:W-:Y:S01]  /*5ee0*/  F2FP.F16.F32.PACK_AB R52, R2, R0 ;  /* 0x000000000234723e */ /* 0x000fe200000000ff */
[--C-:B------:R-:W-:Y:S02]  /*5ef0*/  HADD2.F32 R0, -RZ, R59.reuse.H0_H0 ;  /* 0x2000003bff007230 */ /* 0x100fe40000004100 */
[C---:B------:R-:W-:Y:S01]  /*5f00*/  FFMA R7, R49.reuse, R32, R7 ;  /* 0x0000002031077223 */ /* 0x040fe20000000007 */
[----:B------:R-:W-:Y:S02]  /*5f10*/  HADD2.F32 R2, -RZ, R59.H1_H1 ;  /* 0x3000003bff027230 */ /* 0x000fe40000004100 */
[C---:B------:R-:W-:Y:S01]  /*5f20*/  FFMA R4, R49.reuse, R33, R4 ;  /* 0x0000002131047223 */ /* 0x040fe20000000004 */
[C---:B------:R-:W-:Y:S01]  /*5f30*/  FFMA R5, R49.reuse, R34, R5 ;  /* 0x0000002231057223 */ /* 0x040fe20000000005 */
[----:B------:R-:W-:Y:S01]  /*5f40*/  FFMA R6, R49, R0, R6 ;  /* 0x0000000031067223 */ /* 0x000fe20000000006 */
[--C-:B------:R-:W-:Y:S02]  /*5f50*/  HADD2.F32 R0, -RZ, R60.reuse.H0_H0 ;  /* 0x2000003cff007230 */ /* 0x100fe40000004100 */
[----:B------:R-:W-:Y:S01]  /*5f60*/  FMUL R11, R47, R11 ;  /* 0x0000000b2f0b7220 */ /* 0x000fe20000400000 */
[----:B------:R-:W-:Y:S01]  /*5f70*/  F2FP.F16.F32.PACK_AB R53, R7, R3 ;  /* 0x000000030735723e */ /* 0x000fe200000000ff */
[--C-:B------:R-:W-:Y:S02]  /*5f80*/  HADD2.F32 R3, -RZ, R61.reuse.H0_H0 ;  /* 0x2000003dff037230 */ /* 0x100fe40000004100 */
[----:B------:R-:W-:Y:S01]  /*5f90*/  FMUL R15, R47, R15 ;  /* 0x0000000f2f0f7220 */ /* 0x000fe20000400000 */
[C---:B------:R-:W-:Y:S01]  /*5fa0*/  FFMA R11, R49.reuse, R2, R11 ;  /* 0x00000002310b7223 */ /* 0x040fe2000000000b */
[----:B------:R-:W-:Y:S02]  /*5fb0*/  HADD2.F32 R2, -RZ, R60.H1_H1 ;  /* 0x3000003cff027230 */ /* 0x000fe40000004100 */
[----:B------:R-:W-:Y:S01]  /*5fc0*/  FFMA R8, R49, R0, R8 ;  /* 0x0000000031087223 */ /* 0x000fe20000000008 */
[----:B------:R-:W-:Y:S02]  /*5fd0*/  HADD2.F32 R0, -RZ, R61.H1_H1 ;  /* 0x3000003dff007230 */ /* 0x000fe40000004100 */
[C---:B------:R-:W-:Y:S01]  /*5fe0*/  FMUL R19, R47.reuse, R19 ;  /* 0x000000132f137220 */ /* 0x040fe20000400000 */
[----:B------:R-:W-:Y:S01]  /*5ff0*/  FMUL R23, R47, R23 ;  /* 0x000000172f177220 */ /* 0x000fe20000400000 */
[C---:B------:R-:W-:Y:S01]  /*6000*/  FFMA R9, R49.reuse, R2, R9 ;  /* 0x0000000231097223 */ /* 0x040fe20000000009 */
[C---:B------:R-:W-:Y:S01]  /*6010*/  FFMA R10, R49.reuse, R3, R10 ;  /* 0x00000003310a7223 */ /* 0x040fe2000000000a */
[----:B------:R-:W-:Y:S01]  /*6020*/  FFMA R15, R49, R0, R15 ;  /* 0x00000000310f7223 */ /* 0x000fe2000000000f */
[--C-:B------:R-:W-:Y:S02]  /*6030*/  HADD2.F32 R2, -RZ, R62.reuse.H0_H0 ;  /* 0x2000003eff027230 */ /* 0x100fe40000004100 */
[----:B------:R-:W-:Y:S01]  /*6040*/  FMUL R27, R47, R27 ;  /* 0x0000001b2f1b7220 */ /* 0x000fe20000400000 */
[----:B------:R-:W-:Y:S01]  /*6050*/  HADD2.F32 R0, -RZ, R62.H1_H1 ;  /* 0x3000003eff007230 */ /* 0x000fe20000004100 */
[----:B------:R-:W-:Y:S01]  /*6060*/  F2FP.F16.F32.PACK_AB R54, R5, R4 ;  /* 0x000000040536723e */ /* 0x000fe200000000ff */
[--C-:B------:R-:W-:Y:S02]  /*6070*/  HADD2.F32 R3, -RZ, R63.reuse.H0_H0 ;  /* 0x2000003fff037230 */ /* 0x100fe40000004100 */
[C---:B------:R-:W-:Y:S01]  /*6080*/  FFMA R12, R49.reuse, R2, R12 ;  /* 0x00000002310c7223 */ /* 0x040fe2000000000c */
[--C-:B------:R-:W-:Y:S02]  /*6090*/  HADD2.F32 R2, -RZ, R68.reuse.H0_H0 ;  /* 0x20000044ff027230 */ /* 0x100fe40000004100 */
[C---:B------:R-:W-:Y:S01]  /*60a0*/  FFMA R13, R49.reuse, R0, R13 ;  /* 0x00000000310d7223 */ /* 0x040fe2000000000d */
[----:B------:R-:W-:Y:S02]  /*60b0*/  HADD2.F32 R0, -RZ, R63.H1_H1 ;  /* 0x3000003fff007230 */ /* 0x000fe40000004100 */
[----:B------:R-:W-:Y:S01]  /*60c0*/  FFMA R14, R49, R3, R14 ;  /* 0x00000003310e7223 */ /* 0x000fe2000000000e */
[----:B------:R-:W-:Y:S01]  /*60d0*/  HADD2.F32 R3, -RZ, R68.H1_H1 ;  /* 0x30000044ff037230 */ /* 0x000fe20000004100 */
[----:B------:R-:W-:Y:S01]  /*60e0*/  F2FP.F16.F32.PACK_AB R55, R11, R6 ;  /* 0x000000060b37723e */ /* 0x000fe200000000ff */
[----:B------:R-:W-:Y:S01]  /*60f0*/  FMUL R31, R47, R31 ;  /* 0x0000001f2f1f7220 */ /* 0x000fe20000400000 */
[C---:B------:R-:W-:Y:S01]  /*6100*/  FFMA R19, R49.reuse, R0, R19 ;  /* 0x0000000031137223 */ /* 0x040fe20000000013 */
[--C-:B------:R-:W-:Y:S02]  /*6110*/  HADD2.F32 R0, -RZ, R69.reuse.H0_H0 ;  /* 0x20000045ff007230 */ /* 0x100fe40000004100 */
[C---:B------:R-:W-:Y:S01]  /*6120*/  FFMA R16, R49.reuse, R2, R16 ;  /* 0x0000000231107223 */ /* 0x040fe20000000010 */
[----:B------:R1:W-:Y:S01]  /*6130*/  STS.128 [R100], R52 ;  /* 0x0000003464007388 */ /* 0x0003e20000000c00 */
[C---:B------:R-:W-:Y:S01]  /*6140*/  FFMA R17, R49.reuse, R3, R17 ;  /* 0x0000000331117223 */ /* 0x040fe20000000011 */
[----:B------:R-:W-:Y:S02]  /*6150*/  HADD2.F32 R2, -RZ, R69.H1_H1 ;  /* 0x30000045ff027230 */ /* 0x000fe40000004100 */
[----:B------:R-:W-:Y:S01]  /*6160*/  FFMA R18, R49, R0, R18 ;  /* 0x0000000031127223 */ /* 0x000fe20000000012 */
[--C-:B------:R-:W-:Y:S01]  /*6170*/  HADD2.F32 R0, -RZ, R70.reuse.H0_H0 ;  /* 0x20000046ff007230 */ /* 0x100fe20000004100 */
[----:B------:R-:W-:Y:S01]  /*6180*/  F2FP.F16.F32.PACK_AB R8, R9, R8 ;  /* 0x000000080908723e */ /* 0x000fe200000000ff */
[--C-:B------:R-:W-:Y:S02]  /*6190*/  HADD2.F32 R3, -RZ, R71.reuse.H0_H0 ;  /* 0x20000047ff037230 */ /* 0x100fe40000004100 */
[C---:B------:R-:W-:Y:S01]  /*61a0*/  FFMA R23, R49.reuse, R2, R23 ;  /* 0x0000000231177223 */ /* 0x040fe20000000017 */
[----:B------:R-:W-:Y:S02]  /*61b0*/  HADD2.F32 R2, -RZ, R70.H1_H1 ;  /* 0x30000046ff027230 */ /* 0x000fe40000004100 */
[----:B------:R-:W-:Y:S01]  /*61c0*/  FFMA R20, R49, R0, R20 ;  /* 0x0000000031147223 */ /* 0x000fe20000000014 */
[----:B------:R-:W-:Y:S01]  /*61d0*/  HADD2.F32 R0, -RZ, R71.H1_H1 ;  /* 0x30000047ff007230 */ /* 0x000fe20000004100 */
[----:B------:R-:W-:Y:S01]  /*61e0*/  F2FP.F16.F32.PACK_AB R9, R15, R10 ;  /* 0x0000000a0f09723e */ /* 0x000fe200000000ff */
[----:B------:R-:W-:Y:S02]  /*61f0*/  HADD2.F32 R4, -RZ, R79.H0_H0 ;  /* 0x2000004fff047230 */ /* 0x000fe40000004100 */
[C---:B------:R-:W-:Y:S01]  /*6200*/  FFMA R21, R49.reuse, R2, R21 ;  /* 0x0000000231157223 */ /* 0x040fe20000000015 */
[C---:B------:R-:W-:Y:S01]  /*6210*/  FFMA R22, R49.reuse, R3, R22 ;  /* 0x0000000331167223 */ /* 0x040fe20000000016 */
[----:B------:R-:W-:Y:S01]  /*6220*/  FFMA R27, R49, R0, R27 ;  /* 0x00000000311b7223 */ /* 0x000fe2000000001b */
[--C-:B------:R-:W-:Y:S01]  /*6230*/  HADD2.F32 R2, -RZ, R76.reuse.H0_H0 ;  /* 0x2000004cff027230 */ /* 0x100fe20000004100 */
[----:B------:R-:W-:Y:S01]  /*6240*/  F2FP.F16.F32.PACK_AB R10, R13, R12 ;  /* 0x0000000c0d0a723e */ /* 0x000fe200000000ff */
[----:B------:R-:W-:Y:S01]  /*6250*/  HADD2.F32 R0, -RZ, R76.H1_H1 ;  /* 0x3000004cff007230 */ /* 0x000fe20000004100 */
[----:B------:R-:W-:Y:S01]  /*6260*/  F2FP.F16.F32.PACK_AB R11, R19, R14 ;  /* 0x0000000e130b723e */ /* 0x000fe200000000ff */
[--C-:B------:R-:W-:Y:S02]  /*6270*/  HADD2.F32 R3, -RZ, R77.reuse.H0_H0 ;  /* 0x2000004dff037230 */ /* 0x100fe40000004100 */
[C---:B------:R-:W-:Y:S01]  /*6280*/  FFMA R24, R49.reuse, R2, R24 ;  /* 0x0000000231187223 */ /* 0x040fe20000000018 */
[--C-:B------:R-:W-:Y:S02]  /*6290*/  HADD2.F32 R2, -RZ, R78.reuse.H0_H0 ;  /* 0x2000004eff027230 */ /* 0x100fe40000004100 */
[C---:B------:R-:W-:Y:S01]  /*62a0*/  FFMA R25, R49.reuse, R0, R25 ;  /* 0x0000000031197223 */ /* 0x040fe20000000019 */
[----:B------:R1:W-:Y:S01]  /*62b0*/  STS.128 [R99+0x10], R8 ;  /* 0x0000100863007388 */ /* 0x0003e20000000c00 */
[----:B------:R-:W-:Y:S02]  /*62c0*/  HADD2.F32 R0, -RZ, R77.H1_H1 ;  /* 0x3000004dff007230 */ /* 0x000fe40000004100 */
[----:B------:R-:W-:Y:S01]  /*62d0*/  FFMA R26, R49, R3, R26 ;  /* 0x00000003311a7223 */ /* 0x000fe2000000001a */
[----:B------:R-:W-:Y:S01]  /*62e0*/  HADD2.F32 R3, -RZ, R78.H1_H1 ;  /* 0x3000004eff037230 */ /* 0x000fe20000004100 */
[----:B------:R-:W-:Y:S01]  /*62f0*/  F2FP.F16.F32.PACK_AB R16, R17, R16 ;  /* 0x000000101110723e */ /* 0x000fe200000000ff */
[----:B------:R-:W-:Y:S01]  /*6300*/  HADD2.F32 R5, -RZ, R79.H1_H1 ;  /* 0x3000004fff057230 */ /* 0x000fe20000004100 */
[----:B------:R-:W-:Y:S01]  /*6310*/  F2FP.F16.F32.PACK_AB R17, R23, R18 ;  /* 0x000000121711723e */ /* 0x000fe200000000ff */
[----:B------:R-:W-:Y:S01]  /*6320*/  FFMA R31, R49, R0, R31 ;  /* 0x00000000311f7223 */ /* 0x000fe2000000001f */
[----:B------:R-:W-:Y:S01]  /*6330*/  FMUL R35, R47, R35 ;  /* 0x000000232f237220 */ /* 0x000fe20000400000 */
[----:B------:R-:W-:Y:S01]  /*6340*/  F2FP.F16.F32.PACK_AB R18, R21, R20 ;  /* 0x000000141512723e */ /* 0x000fe200000000ff */
[----:B------:R-:W-:Y:S01]  /*6350*/  FFMA R28, R49, R2, R28 ;  /* 0x00000002311c7223 */ /* 0x000fe2000000001c */
[----:B------:R-:W-:Y:S01]  /*6360*/  F2FP.F16.F32.PACK_AB R19, R27, R22 ;  /* 0x000000161b13723e */ /* 0x000fe200000000ff */
[C---:B------:R-:W-:Y:S01]  /*6370*/  FFMA R29, R49.reuse, R3, R29 ;  /* 0x00000003311d7223 */ /* 0x040fe2000000001d */
[C---:B------:R-:W-:Y:S01]  /*6380*/  FFMA R30, R49.reuse, R4, R30 ;  /* 0x00000004311e7223 */ /* 0x040fe2000000001e */
[----:B------:R-:W-:Y:S01]  /*6390*/  FFMA R35, R49, R5, R35 ;  /* 0x0000000531237223 */ /* 0x000fe20000000023 */
[----:B------:R-:W-:Y:S01]  /*63a0*/  F2FP.F16.F32.PACK_AB R24, R25, R24 ;  /* 0x000000181918723e */ /* 0x000fe200000000ff */
[----:B------:R1:W-:Y:S01]  /*63b0*/  STS.128 [R98+0x20], R16 ;  /* 0x0000201062007388 */ /* 0x0003e20000000c00 */
[----:B------:R-:W-:Y:S02]  /*63c0*/  F2FP.F16.F32.PACK_AB R25, R31, R26 ;  /* 0x0000001a1f19723e */ /* 0x000fe400000000ff */
[----:B------:R-:W-:Y:S02]  /*63d0*/  F2FP.F16.F32.PACK_AB R26, R29, R28 ;  /* 0x0000001c1d1a723e */ /* 0x000fe400000000ff */
[----:B------:R-:W-:Y:S05]  /*63e0*/  F2FP.F16.F32.PACK_AB R27, R35, R30 ;  /* 0x0000001e231b723e */ /* 0x000fea00000000ff */
[----:B------:R1:W-:Y:S01]  /*63f0*/  STS.128 [R106+0x30], R24 ;  /* 0x000030186a007388 */ /* 0x0003e20000000c00 */
[----:B------:R-:W-:Y:S01]  /*6400*/  @!PT LDS RZ, [RZ] ;  /* 0x00000000fffff984 */ /* 0x000fe20000000800 */
[----:B------:R-:W-:Y:S01]  /*6410*/  @!PT LDS RZ, [RZ] ;  /* 0x00000000fffff984 */ /* 0x000fe20000000800 */
[----:B------:R-:W-:Y:S01]  /*6420*/  @!PT LDS RZ, [RZ] ;  /* 0x00000000fffff984 */ /* 0x000fe20000000800 */
[----:B------:R-:W-:Y:S01]  /*6430*/  @!PT LDS RZ, [RZ] ;  /* 0x00000000fffff984 */ /* 0x000fe20000000800 */
[----:B------:R2:W-:Y:S07]  /*6440*/  MEMBAR.ALL.CTA ;  /* 0x0000000000007992 */ /* 0x0005ee0000008000 */
[----:B--2---:R-:W2:Y:S02]  /*6450*/  FENCE.VIEW.ASYNC.S ;  /* 0x00000000000073c6 */ /* 0x004ea40000000000 */
[----:B--2---:R-:W-:Y:S06]  /*6460*/  BAR.SYNC.DEFER_BLOCKING 0x1, 0x80 ;  /* 0x0042000000007b1d */ /* 0x004fec0000010000 */
[----:B------:R-:W-:Y:S05]  /*6470*/  @P0 BRA `(.L_x_101) ;  /* 0x0000000000280947 */ /* 0x000fea0003800000 */
[----:B------:R-:W-:Y:S02]  /*6480*/  UIADD3 UR4, UPT, UPT, UR48, 0x200, URZ ;  /* 0x0000020030047890 */ /* 0x000fe4000fffe0ff */
[----:B------:R-:W-:Y:S01]  /*6490*/  UIADD3 UR6, UP0, UPT, UR52, 0x680, URZ ;  /* 0x0000068034067890 */ /* 0x000fe2000ff1e0ff */
[----:B------:R-:W-:Y:S03]  /*64a0*/  UMOV UR43, UR36 ;  /* 0x00000024002b7c82 */ /* 0x000fe60008000000 */
[----:B------:R-:W-:Y:S01]  /*64b0*/  MOV R93, UR4 ;  /* 0x00000004005d7c02 */ /* 0x000fe20008000f00 */
[----:B------:R-:W-:Y:S03]  /*64c0*/  UIADD3.X UR7, UPT, UPT, URZ, UR53, URZ, UP0, !UPT ;  /* 0x00000035ff077290 */ /* 0x000fe600087fe4ff */
[----:B------:R-:W-:Y:S11]  /*64d0*/  R2UR UR40, R93 ;  /* 0x000000005d2872ca */ /* 0x000ff600000e0000 */
[----:B------:R-:W-:Y:S02]  /*64e0*/  @!UPT UIADD3 URZ, UPT, UPT, URZ, URZ, URZ ;  /* 0x000000fffffff290 */ /* 0x000fe4000fffe0ff */
[----:B------:R2:W-:Y:S01]  /*64f0*/  UTMASTG.3D [UR40], [UR6] ;  /* 0x00000028060073b5 */ /* 0x0005e20008010000 */
[----:B------:R0:W-:Y:S01]  /*6500*/  UTMACMDFLUSH ;  /* 0x00000000000079b7 */ /* 0x0001e20000000000 */
[----:B--2---:R-:W-:Y:S04]  /*6510*/  DEPBAR.LE SB0, 0x1 ;  /* 0x000080400000791a */ /* 0x004fe80000000000 */
.L_x_101:
[----:B------:R-:W-:Y:S05]  /*6520*/  BSYNC.RECONVERGENT B0 ;  /* 0x0000000000007941 */ /* 0x000fea0003800200 */
.L_x_100:
[----:B------:R-:W-:Y:S01]  /*6530*/  BAR.SYNC.DEFER_BLOCKING 0x1, 0x80 ;  /* 0x0042000000007b1d */ /* 0x000fe20000010000 */
[----:B------:R-:W-:Y:S01]  /*6540*/  ISETP.NE.AND P1, PT, R107, RZ, PT ;  /* 0x000000ff6b00720c */ /* 0x000fe20003f25270 */
[----:B------:R-:W-:Y:S01]  /*6550*/  UISETP.NE.AND UP0, UPT, UR49, URZ, UPT ;  /* 0x000000ff3100728c */ /* 0x000fe2000bf05270 */
[----:B------:R-:W-:Y:S11]  /*6560*/  LEA R2, R65, UR48, 0x3 ;  /* 0x0000003041027c11 */ /* 0x000ff6000f8e18ff */
[----:B------:R-:W-:Y:S01]  /*6570*/  @P1 SHF.L.U32 R3, R97, 0x1f, RZ ;  /* 0x0000001f61031819 */ /* 0x000fe200000006ff */
[----:B------:R-:W-:Y:S06]  /*6580*/  BRA.U !UP0, `(.L_x_102) ;  /* 0x0000000108247547 */ /* 0x000fec000b800000 */
[----:B------:R-:W-:Y:S01]  /*6590*/  IMAD.U32 R4, RZ, RZ, UR51 ;  /* 0x00000033ff047e24 */ /* 0x000fe2000f8e00ff */
[----:B------:R-:W-:Y:S01]  /*65a0*/  MOV R0, UR37 ;  /* 0x0000002500007c02 */ /* 0x000fe20008000f00 */
[----:B------:R-:W-:Y:S03]  /*65b0*/  UIADD3 UR51, UPT, UPT, UR51, 0x1, URZ ;  /* 0x0000000133337890 */ /* 0x000fe6000fffe0ff */
[----:B------:R-:W-:Y:S01]  /*65c0*/  @P1 LEA R4, R4, UR48, 0x3 ;  /* 0x0000003004041c11 */ /* 0x000fe2000f8e18ff */
[----:B------:R-:W-:Y:S04]  /*65d0*/  UISETP.NE.AND UP0, UPT, UR51, 0x4, UPT ;  /* 0x000000043300788c */ /* 0x000fe8000bf05270 */
[----:B------:R-:W-:Y:S01]  /*65e0*/  @P1 VIADD R4, R4, 0x80 ;  /* 0x0000008004041836 */ /* 0x000fe20000000000 */
[----:B------:R-:W-:Y:S04]  /*65f0*/  USEL UR51, UR51, URZ, UP0 ;  /* 0x000000ff33337287 */ /* 0x000fe80008000000 */
[----:B------:R-:W-:Y:S04]  /*6600*/  @P1 PRMT R0, R0, 0x654, R4 ;  /* 0x0000065400001816 */ /* 0x000fe80000000004 */
[----:B------:R2:W-:Y:S04]  /*6610*/  @P1 SYNCS.ARRIVE.TRANS64.RED.A1T0 RZ, [R0+URZ], RZ ;  /* 0x000000ff00ff19a7 */ /* 0x0005e800081004ff */
.L_x_102:
[----:B------:R-:W4:Y:S01]  /*6620*/  @P1 SYNCS.PHASECHK.TRANS64.TRYWAIT P0, [R2+URZ+0x60], R3 ;  /* 0x00006003020015a7 */ /* 0x000f2200080011ff */
[----:B------:R-:W-:Y:S01]  /*6630*/  BSSY B1, `(.L_x_103) ;  /* 0x0000016000017945 */ /* 0x000fe20003800000 */
[----:B----4-:R-:W-:Y:S03]  /*6640*/  @P1 SEL R66, RZ, 0x1, !P0 ;  /* 0x00000001ff421807 */ /* 0x010fe60004000000 */
[----:B------:R-:W-:Y:S05]  /*6650*/  @!P1 BRA `(.L_x_104) ;  /* 0x00000000004c9947 */ /* 0x000fea0003800000 */
[----:B------:R-:W-:Y:S01]  /*6660*/  ISETP.NE.AND P0, PT, R66, RZ, PT ;  /* 0x000000ff4200720c */ /* 0x000fe20003f05270 */
[----:B------:R-:W-:Y:S01]  /*6670*/  BSSY B0, `(.L_x_105) ;  /* 0x000000b000007945 */ /* 0x000fe20003800000 */
[----:B------:R-:W-:Y:S11]  /*6680*/  ISETP.NE.AND P1, PT, R67, RZ, PT ;  /* 0x000000ff4300720c */ /* 0x000ff60003f25270 */
[----:B------:R-:W-:Y:S02]  /*6690*/  @!UPT UIADD3 URZ, UPT, UPT, URZ, URZ, URZ ;  /* 0x000000fffffff290 */ /* 0x000fe4000fffe0ff */
[C---:B------:R-:W-:Y:S01]  /*66a0*/  @P1 IMAD R6, R65.reuse, 0x2000, R100 ;  /* 0x0000200041061824 */ /* 0x040fe200078e0264 */
[C---:B------:R-:W-:Y:S01]  /*66b0*/  @P1 LEA R4, R65.reuse, R98, 0xd ;  /* 0x0000006241041211 */ /* 0x040fe200078e68ff */
[C---:B------:R-:W-:Y:S02]  /*66c0*/  @P1 IMAD R5, R65.reuse, 0x2000, R99 ;  /* 0x0000200041051824 */ /* 0x040fe400078e0263 */
[----:B------:R-:W-:Y:S01]  /*66d0*/  @P1 IMAD R3, R65, 0x2000, R106 ;  /* 0x0000200041031824 */ /* 0x000fe200078e026a */
[----:B------:R-:W-:Y:S06]  /*66e0*/  @P0 BRA `(.L_x_106) ;  /* 0x00000000000c0947 */ /* 0x000fec0003800000 */
[----:B--2---:R-:W-:Y:S04]  /*66f0*/  SHF.L.U32 R0, R97, 0x1f, RZ ;  /* 0x0000001f61007819 */ /* 0x004fe800000006ff */
[----:B------:R-:W2:Y:S02]  /*6700*/  SYNCS.PHASECHK.TRANS64.TRYWAIT P0, [R2+URZ+0x60], R0 ;  /* 0x00006000020075a7 */ /* 0x000ea400080011ff */
[----:B--2---:R-:W-:Y:S05]  /*6710*/  @!P0 BRA `(.L_x_107) ;  /* 0x0000003000948947 */ /* 0x004fea0003800000 */
.L_x_106:
[----:B------:R-:W-:Y:S05]  /*6720*/  BSYNC B0 ;  /* 0x0000000000007941 */ /* 0x000fea0003800000 */
.L_x_105:
[----:B------:R-:W-:Y:S02]  /*6730*/  ISETP.NE.AND P0, PT, R67, RZ, PT ;  /* 0x000000ff4300720c */ /* 0x000fe40003f05270 */
[----:B------:R-:W-:Y:S11]  /*6740*/  IADD3 R65, PT, PT, R65, 0x1, RZ ;  /* 0x0000000141417810 */ /* 0x000ff60007ffe0ff */
[----:B------:R4:W1:Y:S04]  /*6750*/  @P0 LDS.128 R56, [R6] ;  /* 0x0000000006380984 */ /* 0x0008680000000c00 */
[----:B------:R4:W1:Y:S04]  /*6760*/  @P0 LDS.128 R60, [R5+0x10] ;  /* 0x00001000053c0984 */ /* 0x0008680000000c00 */
[----:B------:R4:W1:Y:S04]  /*6770*/  @P0 LDS.128 R68, [R4+0x20] ;  /* 0x0000200004440984 */ /* 0x0008680000000c00 */
[----:B------:R4:W1:Y:S02]  /*6780*/  @P0 LDS.128 R76, [R3+0x30] ;  /* 0x00003000034c0984 */ /* 0x0008640000000c00 */
.L_x_104:
[----:B------:R-:W-:Y:S05]  /*6790*/  BSYNC B1 ;  /* 0x0000000000017941 */ /* 0x000fea0003800000 */
.L_x_103:
[----:B--2---:R-:W-:Y:S05]  /*67a0*/  VIADD R0, R48, 0x20 ;  /* 0x0000002030007836 */ /* 0x004fea0000000000 */
[----:B------:R-:W-:Y:S04]  /*67b0*/  SHF.R.U32.HI R0, RZ, 0x15, R0 ;  /* 0x00000015ff007819 */ /* 0x000fe80000011600 */
[----:B------:R-:W-:Y:S11]  /*67c0*/  LOP3.LUT P0, RZ, R0, 0x3, R92, 0x48, !PT ;  /* 0x0000000300ff7812 */ /* 0x000ff6000780485c */
[----:B------:R-:W-:Y:S02]  /*67d0*/  @!UPT UIADD3 URZ, UPT, UPT, URZ, URZ, URZ ;  /* 0x000000fffffff290 */ /* 0x000fe4000fffe0ff */
[----:B------:R-:W-:Y:S05]  /*67e0*/  @!P0 BRA `(.L_x_108) ;  /* 0x0000000000408947 */ /* 0x000fea0003800000 */
[----:B------:R-:W2:Y:S01]  /*67f0*/  LDCU.64 UR8, c[0x4][0x70] ;  /* 0x01000e00ff0877ac */ /* 0x000ea20008000a00 */
[----:B----4-:R-:W-:Y:S01]  /*6800*/  MOV R3, 0x0 ;  /* 0x0000000000037802 */ /* 0x010fe20000000f00 */
[----:B------:R-:W-:Y:S02]  /*6810*/  HFMA2 R12, -RZ, RZ, 0, 5.9604644775390625e-08 ;  /* 0x00000001ff0c7431 */ /* 0x000fe400000001ff */
[----:B-1----:R-:W-:Y:S02]  /*6820*/  IMAD.MOV.U32 R8, RZ, RZ, 0x192 ;  /* 0x00000192ff087424 */ /* 0x002fe400078e00ff */
[----:B------:R-:W-:Y:S01]  /*6830*/  IMAD.MOV.U32 R13, RZ, RZ, RZ ;  /* 0x000000ffff0d7224 */ /* 0x000fe200078e00ff */
[----:B------:R-:W1:Y:S01]  /*6840*/  LDCU.64 UR6, c[0x4][0x78] ;  /* 0x01000f00ff0677ac */ /* 0x000e620008000a00 */
[----:B------:R-:W4:Y:S01]  /*6850*/  LDC.64 R2, c[0x4][R3] ;  /* 0x0100000003027b82 */ /* 0x000f220000000a00 */
[----:B------:R-:W5:Y:S01]  /*6860*/  LDCU.64 UR4, c[0x4][0x10] ;  /* 0x01000200ff0477ac */ /* 0x000f620008000a00 */
[----:B--2---:R-:W-:Y:S01]  /*6870*/  MOV R5, UR9 ;  /* 0x0000000900057c02 */ /* 0x004fe20008000f00 */
[----:B------:R-:W-:Y:S01]  /*6880*/  IMAD.U32 R4, RZ, RZ, UR8 ;  /* 0x00000008ff047e24 */ /* 0x000fe2000f8e00ff */
[----:B-1----:R-:W-:Y:S01]  /*6890*/  MOV R7, UR7 ;  /* 0x0000000700077c02 */ /* 0x002fe20008000f00 */
[----:B------:R-:W-:Y:S01]  /*68a0*/  IMAD.U32 R6, RZ, RZ, UR6 ;  /* 0x00000006ff067e24 */ /* 0x000fe2000f8e00ff */
[----:B-----5:R-:W-:Y:S01]  /*68b0*/  MOV R11, UR5 ;  /* 0x00000005000b7c02 */ /* 0x020fe20008000f00 */
[----:B------:R-:W-:Y:S02]  /*68c0*/  IMAD.U32 R10, RZ, RZ, UR4 ;  /* 0x00000004ff0a7e24 */ /* 0x000fe4000f8e00ff */
[----:B------:R-:W-:Y:S07]  /*68d0*/  LEPC R20, `(.L_x_108) ;  /* 0x000000001014794e */ /* 0x000fee0000000000 */
[----:B---34-:R-:W-:Y:S05]  /*68e0*/  CALL.ABS.NOINC R2 ;  /* 0x0000000002007343 */ /* 0x018fea0003c00000 */
.L_x_108:
[----:B------:R-:W-:Y:S05]  /*68f0*/  WARPSYNC.ALL ;  /* 0x0000000000007948 */ /* 0x000fea0003800000 */
[----:B------:R-:W-:Y:S01]  /*6900*/  R2UR UR4, R48 ;  /* 0x00000000300472ca */ /* 0x000fe200000e0000 */
[--C-:B-1--4-:R-:W-:Y:S01]  /*6910*/  HADD2.F32 R3, -RZ, R56.reuse.H0_H0 ;  /* 0x20000038ff037230 */ /* 0x112fe20000004100 */
[----:B------:R-:W-:Y:S01]  /*6920*/  ISETP.NE.AND P6, PT, R107, RZ, PT ;  /* 0x000000ff6b00720c */ /* 0x000fe20003fc5270 */
[--C-:B------:R-:W-:Y:S01]  /*6930*/  HADD2.F32 R51, -RZ, R57.reuse.H1_H1 ;  /* 0x30000039ff337230 */ /* 0x100fe20000004100 */
[----:B------:R-:W-:Y:S01]  /*6940*/  MOV R50, UR51 ;  /* 0x0000003300327c02 */ /* 0x000fe20008000f00 */
[----:B------:R-:W-:Y:S01]  /*6950*/  BSSY.RECONVERGENT B0, `(.L_x_109) ;  /* 0x000008c000007945 */ /* 0x000fe20003800200 */
[----:B------:R-:W-:Y:S02]  /*6960*/  MOV R72, UR37 ;  /* 0x0000002500487c02 */ /* 0x000fe40008000f00 */
[----:B------:R-:W-:Y:S05]  /*6970*/  ISETP.NE.AND P0, PT, R102, RZ, PT ;  /* 0x000000ff6600720c */ /* 0x000fea0003f05270 */
[----:B------:R-:W1:Y:S02]  /*6980*/  LDTM.x32 R4, tmem[UR4+0x20] ;  /* 0x00002004000479ee */ /* 0x000e6400082c0000 */
[----:B------:R-:W-:Y:S04]  /*6990*/  @P6 LEA R50, R50, UR48, 0x3 ;  /* 0x0000003032326c11 */ /* 0x000fe8000f8e18ff */
[----:B------:R-:W-:Y:S04]  /*69a0*/  @P6 IADD3 R50, PT, PT, R50, 0x80, RZ ;  /* 0x0000008032326810 */ /* 0x000fe80007ffe0ff */
[----:B------:R-:W-:Y:S01]  /*69b0*/  @P6 PRMT R72, R72, 0x654, R50 ;  /* 0x0000065448486816 */ /* 0x000fe20000000032 */
[----:B------:R-:W-:Y:S02]  /*69c0*/  HADD2.F32 R50, -RZ, R57.H0_H0 ;  /* 0x20000039ff327230 */ /* 0x000fe40000004100 */
[C---:B-1----:R-:W-:Y:S01]  /*69d0*/  FMUL R0, R47.reuse, R4 ;  /* 0x000000042f007220 */ /* 0x042fe20000400000 */
[----:B------:R-:W-:Y:S02]  /*69e0*/  HADD2.F32 R4, -RZ, R56.H1_H1 ;  /* 0x30000038ff047230 */ /* 0x000fe40000004100 */
[C---:B------:R-:W-:Y:S01]  /*69f0*/  FMUL R2, R47.reuse, R5 ;  /* 0x000000052f027220 */ /* 0x040fe20000400000 */
[----:B------:R-:W-:Y:S01]  /*6a00*/  FMUL R7, R47, R7 ;  /* 0x000000072f077220 */ /* 0x000fe20000400000 */
[----:B------:R-:W-:Y:S01]  /*6a10*/  FFMA R0, R49, R3, R0 ;  /* 0x0000000331007223 */ /* 0x000fe20000000000 */
[----:B------:R-:W-:Y:S01]  /*6a20*/  FMUL R3, R47, R6 ;  /* 0x000000062f037220 */ /* 0x000fe20000400000 */
[----:B------:R-:W-:Y:S01]  /*6a30*/  FFMA R2, R49, R4, R2 ;  /* 0x0000000431027223 */ /* 0x000fe20000000002 */
[C---:B------:R-:W-:Y:S01]  /*6a40*/  FMUL R4, R47.reuse, R8 ;  /* 0x000000082f047220 */ /* 0x040fe20000400000 */
[----:B------:R-:W-:Y:S01]  /*6a50*/  FMUL R8, R47, R12 ;  /* 0x0000000c2f087220 */ /* 0x000fe20000400000 */
[----:B------:R-:W-:Y:S01]  /*6a60*/  FFMA R3, R49, R50, R3 ;  /* 0x0000003231037223 */ /* 0x000fe20000000003 */
[C---:B------:R-:W-:Y:S01]  /*6a70*/  FMUL R12, R47.reuse, R16 ;  /* 0x000000102f0c7220 */ /* 0x040fe20000400000 */
[C---:B------:R-:W-:Y:S01]  /*6a80*/  FMUL R16, R47.reuse, R20 ;  /* 0x000000142f107220 */ /* 0x040fe20000400000 */
[C---:B------:R-:W-:Y:S01]  /*6a90*/  FMUL R20, R47.reuse, R24 ;  /* 0x000000182f147220 */ /* 0x040fe20000400000 */
[C---:B------:R-:W-:Y:S01]  /*6aa0*/  FMUL R24, R47.reuse, R28 ;  /* 0x0000001c2f187220 */ /* 0x040fe20000400000 */
[C---:B------:R-:W-:Y:S01]  /*6ab0*/  FMUL R28, R47.reuse, R32 ;  /* 0x000000202f1c7220 */ /* 0x040fe20000400000 */
[--C-:B------:R-:W-:Y:S01]  /*6ac0*/  HADD2.F32 R32, -RZ, R58.reuse.H0_H0 ;  /* 0x2000003aff207230 */ /* 0x100fe20000004100 */
[----:B------:R-:W-:Y:S01]  /*6ad0*/  F2FP.F16.F32.PACK_AB R52, R2, R0 ;  /* 0x000000000234723e */ /* 0x000fe200000000ff */
[----:B------:R-:W-:Y:S02]  /*6ae0*/  HADD2.F32 R0, -RZ, R58.H1_H1 ;  /* 0x3000003aff007230 */ /* 0x000fe40000004100 */
[----:B------:R-:W-:Y:S01]  /*6af0*/  FMUL R5, R47, R9 ;  /* 0x000000092f057220 */ /* 0x000fe20000400000 */
[--C-:B------:R-:W-:Y:S02]  /*6b00*/  HADD2.F32 R2, -RZ, R59.reuse.H0_H0 ;  /* 0x2000003bff027230 */ /* 0x100fe40000004100 */
[C---:B------:R-:W-:Y:S01]  /*6b10*/  FFMA R7, R49.reuse, R51, R7 ;  /* 0x0000003331077223 */ /* 0x040fe20000000007 */
[C---:B------:R-:W-:Y:S01]  /*6b20*/  FFMA R4, R49.reuse, R32, R4 ;  /* 0x0000002031047223 */ /* 0x040fe20000000004 */
[----:B------:R-:W-:Y:S02]  /*6b30*/  HADD2.F32 R32, -RZ, R59.H1_H1 ;  /* 0x3000003bff207230 */ /* 0x000fe40000004100 */
[----:B------:R-:W-:Y:S01]  /*6b40*/  FFMA R5, R49, R0, R5 ;  /* 0x0000000031057223 */ /* 0x000fe20000000005 */
[--C-:B------:R-:W-:Y:S01]  /*6b50*/  HADD2.F32 R0, -RZ, R60.reuse.H0_H0 ;  /* 0x2000003cff007230 */ /* 0x100fe20000004100 */
[----:B------:R-:W-:Y:S01]  /*6b60*/  F2FP.F16.F32.PACK_AB R53, R7, R3 ;  /* 0x000000030735723e */ /* 0x000fe200000000ff */
[----:B------:R-:W-:Y:S01]  /*6b70*/  FMUL R6, R47, R10 ;  /* 0x0000000a2f067220 */ /* 0x000fe20000400000 */
[--C-:B------:R-:W-:Y:S01]  /*6b80*/  HADD2.F32 R3, -RZ, R61.reuse.H0_H0 ;  /* 0x2000003dff037230 */ /* 0x100fe20000004100 */
[----:B------:R-:W-:Y:S01]  /*6b90*/  F2FP.F16.F32.PACK_AB R54, R5, R4 ;  /* 0x000000040536723e */ /* 0x000fe200000000ff */
[----:B------:R-:W-:Y:S01]  /*6ba0*/  FMUL R11, R47, R11 ;  /* 0x0000000b2f0b7220 */ /* 0x000fe20000400000 */
[----:B------:R-:W-:Y:S01]  /*6bb0*/  FFMA R6, R49, R2, R6 ;  /* 0x0000000231067223 */ /* 0x000fe20000000006 */
[----:B------:R-:W-:Y:S02]  /*6bc0*/  HADD2.F32 R2, -RZ, R60.H1_H1 ;  /* 0x3000003cff027230 */ /* 0x000fe40000004100 */
[----:B------:R-:W-:Y:S01]  /*6bd0*/  FMUL R9, R47, R13 ;  /* 0x0000000d2f097220 */ /* 0x000fe20000400000 */
[C---:B------:R-:W-:Y:S01]  /*6be0*/  FFMA R11, R49.reuse, R32, R11 ;  /* 0x00000020310b7223 */ /* 0x040fe2000000000b */
[----:B------:R-:W-:Y:S01]  /*6bf0*/  FFMA R8, R49, R0, R8 ;  /* 0x0000000031087223 */ /* 0x000fe20000000008 */
[C---:B------:R-:W-:Y:S01]  /*6c00*/  FMUL R10, R47.reuse, R14 ;  /* 0x0000000e2f0a7220 */ /* 0x040fe20000400000 */
[----:B------:R-:W-:Y:S02]  /*6c10*/  HADD2.F32 R0, -RZ, R61.H1_H1 ;  /* 0x3000003dff007230 */ /* 0x000fe40000004100 */
[----:B------:R-:W-:Y:S01]  /*6c20*/  FMUL R15, R47, R15 ;  /* 0x0000000f2f0f7220 */ /* 0x000fe20000400000 */
[C---:B------:R-:W-:Y:S01]  /*6c30*/  FFMA R9, R49.reuse, R2, R9 ;  /* 0x0000000231097223 */ /* 0x040fe20000000009 */
[C---:B------:R-:W-:Y:S01]  /*6c40*/  FFMA R10, R49.reuse, R3, R10 ;  /* 0x00000003310a7223 */ /* 0x040fe2000000000a */
[--C-:B------:R-:W-:Y:S02]  /*6c50*/  HADD2.F32 R2, -RZ, R62.reuse.H0_H0 ;  /* 0x2000003eff027230 */ /* 0x100fe40000004100 */
[----:B------:R-:W-:Y:S01]  /*6c60*/  FFMA R15, R49, R0, R15 ;  /* 0x00000000310f7223 */ /* 0x000fe2000000000f */
[----:B------:R-:W-:Y:S02]  /*6c70*/  HADD2.F32 R3, -RZ, R62.H1_H1 ;  /* 0x3000003eff037230 */ /* 0x000fe40000004100 */
[C---:B------:R-:W-:Y:S01]  /*6c80*/  FMUL R13, R47.reuse, R17 ;  /* 0x000000112f0d7220 */ /* 0x040fe20000400000 */
[--C-:B------:R-:W-:Y:S02]  /*6c90*/  HADD2.F32 R0, -RZ, R63.reuse.H0_H0 ;  /* 0x2000003fff007230 */ /* 0x100fe40000004100 */
[----:B------:R-:W-:Y:S01]  /*6ca0*/  FMUL R14, R47, R18 ;  /* 0x000000122f0e7220 */ /* 0x000fe20000400000 */
[C---:B------:R-:W-:Y:S01]  /*6cb0*/  FFMA R12, R49.reuse, R2, R12 ;  /* 0x00000002310c7223 */ /* 0x040fe2000000000c */
[C---:B------:R-:W-:Y:S01]  /*6cc0*/  FFMA R13, R49.reuse, R3, R13 ;  /* 0x00000003310d7223 */ /* 0x040fe2000000000d */
[----:B------:R-:W-:Y:S02]  /*6cd0*/  HADD2.F32 R2, -RZ, R63.H1_H1 ;  /* 0x3000003fff027230 */ /* 0x000fe40000004100 */
[----:B------:R-:W-:Y:S01]  /*6ce0*/  FFMA R14, R49, R0, R14 ;  /* 0x00000000310e7223 */ /* 0x000fe2000000000e */
[C---:B------:R-:W-:Y:S01]  /*6cf0*/  FMUL R19, R47.reuse, R19 ;  /* 0x000000132f137220 */ /* 0x040fe20000400000 */
[--C-:B------:R-:W-:Y:S02]  /*6d00*/  HADD2.F32 R0, -RZ, R68.reuse.H0_H0 ;  /* 0x20000044ff007230 */ /* 0x100fe40000004100 */
[----:B------:R-:W-:Y:S01]  /*6d10*/  FMUL R17, R47, R21 ;  /* 0x000000152f117220 */ /* 0x000fe20000400000 */
[--C-:B------:R-:W-:Y:S02]  /*6d20*/  HADD2.F32 R3, -RZ, R69.reuse.H0_H0 ;  /* 0x20000045ff037230 */ /* 0x100fe40000004100 */
[C---:B------:R-:W-:Y:S01]  /*6d30*/  FFMA R19, R49.reuse, R2, R19 ;  /* 0x0000000231137223 */ /* 0x040fe20000000013 */
[----:B------:R-:W-:Y:S02]  /*6d40*/  HADD2.F32 R2, -RZ, R68.H1_H1 ;  /* 0x30000044ff027230 */ /* 0x000fe40000004100 */
        /* <DEDUP_REMOVED lines=9> */
[----:B------:R-:W-:Y:S01]  /*6de0*/  FMUL R21, R47, R25 ;  /* 0x000000192f157220 */ /* 0x000fe20000400000 */
[----:B------:R-:W-:Y:S01]  /*6df0*/  F2FP.F16.F32.PACK_AB R55, R11, R6 ;  /* 0x000000060b37723e */ /* 0x000fe200000000ff */
[--C-:B------:R-:W-:Y:S02]  /*6e00*/  HADD2.F32 R3, -RZ, R71.reuse.H0_H0 ;  /* 0x20000047ff037230 */ /* 0x100fe40000004100 */
[----:B------:R-:W-:Y:S01]  /*6e10*/  FMUL R22, R47, R26 ;  /* 0x0000001a2f167220 */ /* 0x000fe20000400000 */
[C---:B------:R-:W-:Y:S01]  /*6e20*/  FFMA R20, R49.reuse, R2, R20 ;  /* 0x0000000231147223 */ /* 0x040fe20000000014 */
[C---:B------:R-:W-:Y:S01]  /*6e30*/  FFMA R21, R49.reuse, R0, R21 ;  /* 0x0000000031157223 */ /* 0x040fe20000000015 */
[----:B------:R1:W-:Y:S01]  /*6e40*/  STS.128 [R100+0x2000], R52 ;  /* 0x0020003464007388 */ /* 0x0003e20000000c00 */
[----:B------:R-:W-:Y:S02]  /*6e50*/  HADD2.F32 R0, -RZ, R71.H1_H1 ;  /* 0x30000047ff007230 */ /* 0x000fe40000004100 */
[----:B------:R-:W-:Y:S01]  /*6e60*/  FFMA R22, R49, R3, R22 ;  /* 0x0000000331167223 */ /* 0x000fe20000000016 */
[----:B------:R-:W-:Y:S01]  /*6e70*/  FMUL R27, R47, R27 ;  /* 0x0000001b2f1b7220 */ /* 0x000fe20000400000 */
[--C-:B------:R-:W-:Y:S01]  /*6e80*/  HADD2.F32 R2, -RZ, R76.reuse.H0_H0 ;  /* 0x2000004cff027230 */ /* 0x100fe20000004100 */
[----:B------:R-:W-:Y:S01]  /*6e90*/  F2FP.F16.F32.PACK_AB R8, R9, R8 ;  /* 0x000000080908723e */ /* 0x000fe200000000ff */
[----:B------:R-:W-:Y:S01]  /*6ea0*/  HADD2.F32 R3, -RZ, R76.H1_H1 ;  /* 0x3000004cff037230 */ /* 0x000fe20000004100 */
[----:B------:R-:W-:Y:S01]  /*6eb0*/  F2FP.F16.F32.PACK_AB R9, R15, R10 ;  /* 0x0000000a0f09723e */ /* 0x000fe200000000ff */
[----:B------:R-:W-:Y:S01]  /*6ec0*/  FMUL R25, R47, R29 ;  /* 0x0000001d2f197220 */ /* 0x000fe20000400000 */
[--C-:B------:R-:W-:Y:S01]  /*6ed0*/  HADD2.F32 R4, -RZ, R77.reuse.H0_H0 ;  /* 0x2000004dff047230 */ /* 0x100fe20000004100 */
[----:B------:R-:W-:Y:S01]  /*6ee0*/  F2FP.F16.F32.PACK_AB R10, R13, R12 ;  /* 0x0000000c0d0a723e */ /* 0x000fe200000000ff */
[----:B------:R-:W-:Y:S01]  /*6ef0*/  FMUL R26, R47, R30 ;  /* 0x0000001e2f1a7220 */ /* 0x000fe20000400000 */
[----:B------:R-:W-:Y:S01]  /*6f00*/  F2FP.F16.F32.PACK_AB R11, R19, R14 ;  /* 0x0000000e130b723e */ /* 0x000fe200000000ff */
[C---:B------:R-:W-:Y:S01]  /*6f10*/  FFMA R27, R49.reuse, R0, R27 ;  /* 0x00000000311b7223 */ /* 0x040fe2000000001b */
[C---:B------:R-:W-:Y:S01]  /*6f20*/  FFMA R24, R49.reuse, R2, R24 ;  /* 0x0000000231187223 */ /* 0x040fe20000000018 */
[----:B------:R-:W-:Y:S02]  /*6f30*/  HADD2.F32 R0, -RZ, R77.H1_H1 ;  /* 0x3000004dff007230 */ /* 0x000fe40000004100 */
[----:B------:R-:W-:Y:S01]  /*6f40*/  FFMA R25, R49, R3, R25 ;  /* 0x0000000331197223 */ /* 0x000fe20000000019 */
[----:B------:R1:W-:Y:S01]  /*6f50*/  STS.128 [R99+0x2010], R8 ;  /* 0x0020100863007388 */ /* 0x0003e20000000c00 */
[----:B------:R-:W-:Y:S01]  /*6f60*/  FMUL R31, R47, R31 ;  /* 0x0000001f2f1f7220 */ /* 0x000fe20000400000 */
[--C-:B------:R-:W-:Y:S02]  /*6f70*/  HADD2.F32 R2, -RZ, R78.reuse.H0_H0 ;  /* 0x2000004eff027230 */ /* 0x100fe40000004100 */
[----:B------:R-:W-:Y:S01]  /*6f80*/  FFMA R26, R49, R4, R26 ;  /* 0x00000004311a7223 */ /* 0x000fe2000000001a */
[----:B------:R-:W-:Y:S02]  /*6f90*/  HADD2.F32 R3, -RZ, R78.H1_H1 ;  /* 0x3000004eff037230 */ /* 0x000fe40000004100 */
[----:B------:R-:W-:Y:S01]  /*6fa0*/  FMUL R29, R47, R33 ;  /* 0x000000212f1d7220 */ /* 0x000fe20000400000 */
[--C-:B------:R-:W-:Y:S01]  /*6fb0*/  HADD2.F32 R4, -RZ, R79.reuse.H0_H0 ;  /* 0x2000004fff047230 */ /* 0x100fe20000004100 */
[----:B------:R-:W-:Y:S01]  /*6fc0*/  F2FP.F16.F32.PACK_AB R16, R17, R16 ;  /* 0x000000101110723e */ /* 0x000fe200000000ff */
[----:B------:R-:W-:Y:S01]  /*6fd0*/  FMUL R30, R47, R34 ;  /* 0x000000222f1e7220 */ /* 0x000fe20000400000 */
        /* <DEDUP_REMOVED lines=14> */
[----:B------:R-:W-:Y:S02]  /*70c0*/  F2FP.F16.F32.PACK_AB R27, R35, R30 ;  /* 0x0000001e231b723e */ /* 0x000fe400000000ff */
[----:B------:R-:W-:Y:S02]  /*70d0*/  LEA R0, R65, UR48, 0x3 ;  /* 0x0000003041007c11 */ /* 0x000fe4000f8e18ff */
[----:B------:R-:W-:Y:S01]  /*70e0*/  @P6 SHF.L.U32 R2, R97, 0x1f, RZ ;  /* 0x0000001f61026819 */ /* 0x000fe200000006ff */
        /* <DEDUP_REMOVED lines=9> */
[----:B------:R-:W-:Y:S02]  /*7180*/  UIADD3 UR8, UP0, UPT, UR52, 0x680, URZ ;  /* 0x0000068034087890 */ /* 0x000fe4000ff1e0ff */
[----:B------:R-:W-:Y:S02]  /*7190*/  UIADD3 UR5, UPT, UPT, UR41, 0x20, URZ ;  /* 0x0000002029057890 */ /* 0x000fe4000fffe0ff */
[----:B------:R-:W-:Y:S02]  /*71a0*/  UIADD3 UR4, UPT, UPT, UR48, 0x2200, URZ ;  /* 0x0000220030047890 */ /* 0x000fe4000fffe0ff */
[----:B------:R-:W-:Y:S01]  /*71b0*/  UIADD3.X UR9, UPT, UPT, URZ, UR53, URZ, UP0, !UPT ;  /* 0x00000035ff097290 */ /* 0x000fe200087fe4ff */
[----:B------:R-:W-:Y:S01]  /*71c0*/  UMOV UR6, UR42 ;  /* 0x0000002a00067c82 */ /* 0x000fe20008000000 */
[----:B------:R-:W-:Y:S07]  /*71d0*/  UMOV UR7, UR36 ;  /* 0x0000002400077c82 */ /* 0x000fee0008000000 */
[----:B------:R2:W-:Y:S01]  /*71e0*/  UTMASTG.3D [UR4], [UR8] ;  /* 0x00000004080073b5 */ /* 0x0005e20008010000 */
[----:B------:R0:W-:Y:S01]  /*71f0*/  UTMACMDFLUSH ;  /* 0x00000000000079b7 */ /* 0x0001e20000000000 */
[----:B--2---:R-:W-:Y:S04]  /*7200*/  DEPBAR.LE SB0, 0x1 ;  /* 0x000080400000791a */ /* 0x004fe80000000000 */
.L_x_110:
[----:B------:R-:W-:Y:S05]  /*7210*/  BSYNC.RECONVERGENT B0 ;  /* 0x0000000000007941 */ /* 0x000fea0003800200 */
.L_x_109:
[----:B------:R-:W-:Y:S01]  /*7220*/  BAR.SYNC.DEFER_BLOCKING 0x1, 0x80 ;  /* 0x0042000000007b1d */ /* 0x000fe20000010000 */
[----:B------:R-:W-:Y:S04]  /*7230*/  UIADD3 UR40, UPT, UPT, UR51, 0x1, URZ ;  /* 0x0000000133287890 */ /* 0x000fe8000fffe0ff */
[----:B------:R-:W-:Y:S04]  /*7240*/  UISETP.NE.AND UP0, UPT, UR40, 0x4, UPT ;  /* 0x000000042800788c */ /* 0x000fe8000bf05270 */
[----:B------:R-:W-:Y:S01]  /*7250*/  USEL UR40, UR40, URZ, UP0 ;  /* 0x000000ff28287287 */ /* 0x000fe20008000000 */
[----:B------:R2:W-:Y:S01]  /*7260*/  @P6 SYNCS.ARRIVE.TRANS64.RED.A1T0 RZ, [R72+URZ], RZ ;  /* 0x000000ff48ff69a7 */ /* 0x0005e200081004ff */
[----:B------:R-:W-:Y:S01]  /*7270*/  BSSY B1, `(.L_x_111) ;  /* 0x0000017000017945 */ /* 0x000fe20003800000 */
[----:B------:R-:W4:Y:S02]  /*7280*/  @P6 SYNCS.PHASECHK.TRANS64.TRYWAIT P0, [R0+URZ+0x60], R2 ;  /* 0x00006002000065a7 */ /* 0x000f2400080011ff */
[----:B----4-:R-:W-:Y:S01]  /*7290*/  @P6 SEL R66, RZ, 0x1, !P0 ;  /* 0x00000001ff426807 */ /* 0x010fe20004000000 */
[----:B--2---:R-:W-:Y:S06]  /*72a0*/  @!P6 BRA `(.L_x_112) ;  /* 0x00000000004ce947 */ /* 0x004fec0003800000 */
        /* <DEDUP_REMOVED lines=9> */
[----:B------:R-:W-:Y:S04]  /*7340*/  SHF.L.U32 R6, R97, 0x1f, RZ ;  /* 0x0000001f61067819 */ /* 0x000fe800000006ff */
[----:B------:R-:W2:Y:S02]  /*7350*/  SYNCS.PHASECHK.TRANS64.TRYWAIT P0, [R0+URZ+0x60], R6 ;  /* 0x00006006000075a7 */ /* 0x000ea400080011ff */
[----:B--2---:R-:W-:Y:S05]  /*7360*/  @!P0 BRA `(.L_x_115) ;  /* 0x0000002400948947 */ /* 0x004fea0003800000 */
.L_x_114:
[----:B------:R-:W-:Y:S05]  /*7370*/  BSYNC B0 ;  /* 0x0000000000007941 */ /* 0x000fea0003800000 */
.L_x_113:
[----:B------:R-:W-:Y:S02]  /*7380*/  ISETP.NE.AND P0, PT, R67, RZ, PT ;  /* 0x000000ff4300720c */ /* 0x000fe40003f05270 */
[----:B------:R-:W-:Y:S11]  /*7390*/  IADD3 R65, PT, PT, R65, 0x1, RZ ;  /* 0x0000000141417810 */ /* 0x000ff60007ffe0ff */
[----:B------:R4:W1:Y:S04]  /*73a0*/  @P0 LDS.128 R56, [R5] ;  /* 0x0000000005380984 */ /* 0x0008680000000c00 */
[----:B------:R4:W1:Y:S04]  /*73b0*/  @P0 LDS.128 R60, [R4+0x10] ;  /* 0x00001000043c0984 */ /* 0x0008680000000c00 */
[----:B------:R4:W1:Y:S04]  /*73c0*/  @P0 LDS.128 R68, [R3+0x20] ;  /* 0x0000200003440984 */ /* 0x0008680000000c00 */
[----:B------:R4:W1:Y:S02]  /*73d0*/  @P0 LDS.128 R76, [R2+0x30] ;  /* 0x00003000024c0984 */ /* 0x0008640000000c00 */
.L_x_112:
[----:B------:R-:W-:Y:S05]  /*73e0*/  BSYNC B1 ;  /* 0x0000000000017941 */ /* 0x000fea0003800000 */
.L_x_111:
        /* <DEDUP_REMOVED lines=21> */
.L_x_116:
        /* <DEDUP_REMOVED lines=146> */
.L_x_118:
[----:B------:R-:W-:Y:S05]  /*7e60*/  BSYNC.RECONVERGENT B0 ;  /* 0x0000000000007941 */ /* 0x000fea0003800200 */
.L_x_117:
        /* <DEDUP_REMOVED lines=21> */
.L_x_122:
[----:B------:R-:W-:Y:S05]  /*7fc0*/  BSYNC B0 ;  /* 0x0000000000007941 */ /* 0x000fea0003800000 */
.L_x_121:
[----:B------:R-:W-:Y:S11]  /*7fd0*/  ISETP.NE.AND P0, PT, R67, RZ, PT ;  /* 0x000000ff4300720c */ /* 0x000ff60003f05270 */
[----:B------:R-:W-:Y:S02]  /*7fe0*/  @!UPT UIADD3 URZ, UPT, UPT, URZ, URZ, URZ ;  /* 0x000000fffffff290 */ /* 0x000fe4000fffe0ff */
[----:B------:R4:W1:Y:S04]  /*7ff0*/  @P0 LDS.128 R56, [R4] ;  /* 0x0000000004380984 */ /* 0x0008680000000c00 */
[----:B------:R4:W1:Y:S04]  /*8000*/  @P0 LDS.128 R60, [R3+0x10] ;  /* 0x00001000033c0984 */ /* 0x0008680000000c00 */
[----:B------:R4:W1:Y:S04]  /*8010*/  @P0 LDS.128 R68, [R2+0x20] ;  /* 0x0000200002440984 */ /* 0x0008680000000c00 */
[----:B------:R4:W1:Y:S02]  /*8020*/  @P0 LDS.128 R76, [R65+0x30] ;  /* 0x00003000414c0984 */ /* 0x0008640000000c00 */
.L_x_120:
[----:B------:R-:W-:Y:S05]  /*8030*/  BSYNC B1 ;  /* 0x0000000000017941 */ /* 0x000fea0003800000 */
.L_x_119:
        /* <DEDUP_REMOVED lines=21> */
.L_x_124:
[----:B------:R-:W-:Y:S01]  /*8190*/  ISETP.NE.AND P0, PT, R102, RZ, PT ;  /* 0x000000ff6600720c */ /* 0x000fe20003f05270 */
[----:B------:R-:W-:Y:S05]  /*81a0*/  WARPSYNC.ALL ;  /* 0x0000000000007948 */ /* 0x000fea0003800000 */
[----:B------:R-:W-:Y:S01]  /*81b0*/  R2UR UR4, R48 ;  /* 0x00000000300472ca */ /* 0x000fe200000e0000 */
[--C-:B-1----:R-:W-:Y:S01]  /*81c0*/  HADD2.F32 R0, -RZ, R56.reuse.H0_H0 ;  /* 0x20000038ff007230 */ /* 0x102fe20000004100 */
[----:B------:R-:W-:Y:S01]  /*81d0*/  R2UR UR5, R64 ;  /* 0x00000000400572ca */ /* 0x000fe200000e0000 */
[----:B----4-:R-:W-:Y:S01]  /*81e0*/  HADD2.F32 R2, -RZ, R56.H1_H1 ;  /* 0x30000038ff027230 */ /* 0x010fe20000004100 */
[----:B------:R-:W-:Y:S01]  /*81f0*/  BSSY.RECONVERGENT B0, `(.L_x_125) ;  /* 0x0000089000007945 */ /* 0x000fe20003800200 */
[--C-:B------:R-:W-:Y:S02]  /*8200*/  HADD2.F32 R3, -RZ, R57.reuse.H0_H0 ;  /* 0x20000039ff037230 */ /* 0x100fe40000004100 */
[----:B------:R-:W-:Y:S02]  /*8210*/  HADD2.F32 R48, -RZ, R57.H1_H1 ;  /* 0x30000039ff307230 */ /* 0x000fe40000004100 */
[--C-:B------:R-:W-:Y:S02]  /*8220*/  HADD2.F32 R50, -RZ, R58.reuse.H0_H0 ;  /* 0x2000003aff327230 */ /* 0x100fe40000004100 */
[----:B------:R-:W-:Y:S02]  /*8230*/  HADD2.F32 R51, -RZ, R58.H1_H1 ;  /* 0x3000003aff337230 */ /* 0x000fe40000004100 */
[----:B------:R-:W1:Y:S01]  /*8240*/  LDTM.x32 R4, tmem[UR4+0x60] ;  /* 0x00006004000479ee */ /* 0x000e6200082c0000 */
[----:B------:R-:W-:Y:S01]  /*8250*/  NOP ;  /* 0x0000000000007918 */ /* 0x000fe20000000000 */
[----:B------:R-:W-:Y:S01]  /*8260*/  UIADD3 UR5, UPT, UPT, UR5, 0xf0, URZ ;  /* 0x000000f005057890 */ /* 0x000fe2000fffe0ff */
[--C-:B------:R-:W-:Y:S02]  /*8270*/  HADD2.F32 R52, -RZ, R59.reuse.H0_H0 ;  /* 0x2000003bff347230 */ /* 0x100fe40000004100 */
[----:B------:R-:W-:Y:S01]  /*8280*/  HADD2.F32 R53, -RZ, R59.H1_H1 ;  /* 0x3000003bff357230 */ /* 0x000fe20000004100 */
[----:B------:R-:W-:Y:S01]  /*8290*/  UPRMT UR5, UR37, 0x654, UR5 ;  /* 0x0000065425057896 */ /* 0x000fe20008000005 */
[--C-:B------:R-:W-:Y:S02]  /*82a0*/  HADD2.F32 R54, -RZ, R60.reuse.H0_H0 ;  /* 0x2000003cff367230 */ /* 0x100fe40000004100 */
[----:B------:R-:W-:Y:S02]  /*82b0*/  HADD2.F32 R55, -RZ, R60.H1_H1 ;  /* 0x3000003cff377230 */ /* 0x000fe40000004100 */
[--C-:B------:R-:W-:Y:S02]  /*82c0*/  HADD2.F32 R56, -RZ, R61.reuse.H0_H0 ;  /* 0x2000003dff387230 */ /* 0x100fe40000004100 */
[----:B------:R-:W-:Y:S02]  /*82d0*/  HADD2.F32 R57, -RZ, R61.H1_H1 ;  /* 0x3000003dff397230 */ /* 0x000fe40000004100 */
[----:B-1----:R-:W-:Y:S01]  /*82e0*/  SYNCS.ARRIVE.TRANS64.RED.A1T0 RZ, [UR5], RZ ;  /* 0x000000ffffff79a7 */ /* 0x002fe20008100405 */
[--C-:B------:R-:W-:Y:S02]  /*82f0*/  HADD2.F32 R58, -RZ, R62.reuse.H0_H0 ;  /* 0x2000003eff3a7230 */ /* 0x100fe40000004100 */
[----:B------:R-:W-:Y:S02]  /*8300*/  HADD2.F32 R59, -RZ, R62.H1_H1 ;  /* 0x3000003eff3b7230 */ /* 0x000fe40000004100 */
[--C-:B------:R-:W-:Y:S02]  /*8310*/  HADD2.F32 R60, -RZ, R63.reuse.H0_H0 ;  /* 0x2000003fff3c7230 */ /* 0x100fe40000004100 */
[----:B------:R-:W-:Y:S02]  /*8320*/  HADD2.F32 R61, -RZ, R63.H1_H1 ;  /* 0x3000003fff3d7230 */ /* 0x000fe40000004100 */
[C---:B------:R-:W-:Y:S01]  /*8330*/  FMUL R4, R47.reuse, R4 ;  /* 0x000000042f047220 */ /* 0x040fe20000400000 */
[C---:B------:R-:W-:Y:S01]  /*8340*/  FMUL R5, R47.reuse, R5 ;  /* 0x000000052f057220 */ /* 0x040fe20000400000 */
[C---:B------:R-:W-:Y:S01]  /*8350*/  FMUL R6, R47.reuse, R6 ;  /* 0x000000062f067220 */ /* 0x040fe20000400000 */
[----:B------:R-:W-:Y:S01]  /*8360*/  FMUL R7, R47, R7 ;  /* 0x000000072f077220 */ /* 0x000fe20000400000 */
[C---:B------:R-:W-:Y:S01]  /*8370*/  FFMA R4, R49.reuse, R0, R4 ;  /* 0x0000000031047223 */ /* 0x040fe20000000004 */
[C---:B------:R-:W-:Y:S01]  /*8380*/  FFMA R5, R49.reuse, R2, R5 ;  /* 0x0000000231057223 */ /* 0x040fe20000000005 */
[C---:B------:R-:W-:Y:S01]  /*8390*/  FFMA R6, R49.reuse, R3, R6 ;  /* 0x0000000331067223 */ /* 0x040fe20000000006 */
[----:B------:R-:W-:Y:S01]  /*83a0*/  FFMA R7, R49, R48, R7 ;  /* 0x0000003031077223 */ /* 0x000fe20000000007 */
[C---:B------:R-:W-:Y:S01]  /*83b0*/  FMUL R8, R47.reuse, R8 ;  /* 0x000000082f087220 */ /* 0x040fe20000400000 */
[----:B------:R-:W-:Y:S01]  /*83c0*/  FMUL R9, R47, R9 ;  /* 0x000000092f097220 */ /* 0x000fe20000400000 */
[----:B------:R-:W-:Y:S01]  /*83d0*/  F2FP.F16.F32.PACK_AB R4, R5, R4 ;  /* 0x000000040504723e */ /* 0x000fe200000000ff */
[----:B------:R-:W-:Y:S01]  /*83e0*/  FMUL R0, R47, R10 ;  /* 0x0000000a2f007220 */ /* 0x000fe20000400000 */
[----:B------:R-:W-:Y:S01]  /*83f0*/  F2FP.F16.F32.PACK_AB R5, R7, R6 ;  /* 0x000000060705723e */ /* 0x000fe200000000ff */
[C---:B------:R-:W-:Y:S01]  /*8400*/  FFMA R8, R49.reuse, R50, R8 ;  /* 0x0000003231087223 */ /* 0x040fe20000000008 */
[C---:B------:R-:W-:Y:S01]  /*8410*/  FFMA R9, R49.reuse, R51, R9 ;  /* 0x0000003331097223 */ /* 0x040fe20000000009 */
[----:B------:R-:W-:Y:S01]  /*8420*/  FFMA R0, R49, R52, R0 ;  /* 0x0000003431007223 */ /* 0x000fe20000000000 */
[C---:B------:R-:W-:Y:S01]  /*8430*/  FMUL R2, R47.reuse, R11 ;  /* 0x0000000b2f027220 */ /* 0x040fe20000400000 */
[C---:B------:R-:W-:Y:S01]  /*8440*/  FMUL R3, R47.reuse, R12 ;  /* 0x0000000c2f037220 */ /* 0x040fe20000400000 */
[----:B------:R-:W-:Y:S01]  /*8450*/  FMUL R10, R47, R13 ;  /* 0x0000000d2f0a7220 */ /* 0x000fe20000400000 */
[----:B------:R-:W-:Y:S01]  /*8460*/  F2FP.F16.F32.PACK_AB R6, R9, R8 ;  /* 0x000000080906723e */ /* 0x000fe200000000ff */
[C---:B------:R-:W-:Y:S01]  /*8470*/  FFMA R2, R49.reuse, R53, R2 ;  /* 0x0000003531027223 */ /* 0x040fe20000000002 */
[C---:B------:R-:W-:Y:S01]  /*8480*/  FFMA R3, R49.reuse, R54, R3 ;  /* 0x0000003631037223 */ /* 0x040fe20000000003 */
[----:B------:R-:W-:Y:S01]  /*8490*/  FFMA R10, R49, R55, R10 ;  /* 0x00000037310a7223 */ /* 0x000fe2000000000a */
[C---:B------:R-:W-:Y:S01]  /*84a0*/  FMUL R11, R47.reuse, R14 ;  /* 0x0000000e2f0b7220 */ /* 0x040fe20000400000 */
[C---:B------:R-:W-:Y:S01]  /*84b0*/  FMUL R15, R47.reuse, R15 ;  /* 0x0000000f2f0f7220 */ /* 0x040fe20000400000 */
[C---:B------:R-:W-:Y:S01]  /*84c0*/  FMUL R12, R47.reuse, R16 ;  /* 0x000000102f0c7220 */ /* 0x040fe20000400000 */
[----:B------:R-:W-:Y:S01]  /*84d0*/  FMUL R13, R47, R17 ;  /* 0x000000112f0d7220 */ /* 0x000fe20000400000 */
[----:B------:R-:W-:Y:S01]  /*84e0*/  FFMA R11, R49, R56, R11 ;  /* 0x00000038310b7223 */ /* 0x000fe2000000000b */
[----:B------:R-:W-:Y:S01]  /*84f0*/  FMUL R14, R47, R18 ;  /* 0x000000122f0e7220 */ /* 0x000fe20000400000 */
[----:B------:R-:W-:Y:S01]  /*8500*/  FFMA R15, R49, R57, R15 ;  /* 0x00000039310f7223 */ /* 0x000fe2000000000f */
[--C-:B------:R-:W-:Y:S02]  /*8510*/  HADD2.F32 R62, -RZ, R68.reuse.H0_H0 ;  /* 0x20000044ff3e7230 */ /* 0x100fe40000004100 */
[----:B------:R-:W-:Y:S01]  /*8520*/  FMUL R19, R47, R19 ;  /* 0x000000132f137220 */ /* 0x000fe20000400000 */
[----:B------:R-:W-:Y:S01]  /*8530*/  F2FP.F16.F32.PACK_AB R7, R2, R0 ;  /* 0x000000000207723e */ /* 0x000fe200000000ff */
[----:B------:R-:W-:Y:S01]  /*8540*/  FFMA R12, R49, R58, R12 ;  /* 0x0000003a310c7223 */ /* 0x000fe2000000000c */
[----:B------:R-:W-:Y:S02]  /*8550*/  HADD2.F32 R63, -RZ, R68.H1_H1 ;  /* 0x30000044ff3f7230 */ /* 0x000fe40000004100 */
[----:B------:R-:W-:Y:S01]  /*8560*/  FMUL R16, R47, R20 ;  /* 0x000000142f107220 */ /* 0x000fe20000400000 */
[----:B------:R-:W-:Y:S01]  /*8570*/  FFMA R13, R49, R59, R13 ;  /* 0x0000003b310d7223 */ /* 0x000fe2000000000d */
[----:B------:R1:W-:Y:S01]  /*8580*/  STS.128 [R100+0x6000], R4 ;  /* 0x0060000464007388 */ /* 0x0003e20000000c00 */
[--C-:B------:R-:W-:Y:S02]  /*8590*/  HADD2.F32 R64, -RZ, R69.reuse.H0_H0 ;  /* 0x20000045ff407230 */ /* 0x100fe40000004100 */
[----:B------:R-:W-:Y:S01]  /*85a0*/  FMUL R17, R47, R21 ;  /* 0x000000152f117220 */ /* 0x000fe20000400000 */
[----:B------:R-:W-:Y:S01]  /*85b0*/  FFMA R14, R49, R60, R14 ;  /* 0x0000003c310e7223 */ /* 0x000fe2000000000e */
[----:B------:R-:W-:Y:S02]  /*85c0*/  HADD2.F32 R65, -RZ, R69.H1_H1 ;  /* 0x30000045ff417230 */ /* 0x000fe40000004100 */
[----:B------:R-:W-:Y:S01]  /*85d0*/  FMUL R18, R47, R22 ;  /* 0x000000162f127220 */ /* 0x000fe20000400000 */
[----:B------:R-:W-:Y:S01]  /*85e0*/  FFMA R19, R49, R61, R19 ;  /* 0x0000003d31137223 */ /* 0x000fe20000000013 */
        /* <DEDUP_REMOVED lines=11> */
[----:B------:R-:W-:Y:S01]  /*86a0*/  F2FP.F16.F32.PACK_AB R8, R10, R3 ;  /* 0x000000030a08723e */ /* 0x000fe200000000ff */
[----:B------:R-:W-:Y:S01]  /*86b0*/  FFMA R23, R49, R65, R23 ;  /* 0x0000004131177223 */ /* 0x000fe20000000017 */
[----:B------:R-:W-:Y:S01]  /*86c0*/  F2FP.F16.F32.PACK_AB R9, R15, R11 ;  /* 0x0000000b0f09723e */ /* 0x000fe200000000ff */
[--C-:B------:R-:W-:Y:S02]  /*86d0*/  HADD2.F32 R70, -RZ, R76.reuse.H0_H0 ;  /* 0x2000004cff467230 */ /* 0x100fe40000004100 */
[----:B------:R-:W-:Y:S01]  /*86e0*/  FMUL R27, R47, R27 ;  /* 0x0000001b2f1b7220 */ /* 0x000fe20000400000 */
[----:B------:R-:W-:Y:S01]  /*86f0*/  F2FP.F16.F32.PACK_AB R10, R13, R12 ;  /* 0x0000000c0d0a723e */ /* 0x000fe200000000ff */
[----:B------:R-:W-:Y:S01]  /*8700*/  FFMA R20, R49, R66, R20 ;  /* 0x0000004231147223 */ /* 0x000fe20000000014 */
[----:B------:R-:W-:Y:S01]  /*8710*/  F2FP.F16.F32.PACK_AB R11, R19, R14 ;  /* 0x0000000e130b723e */ /* 0x000fe200000000ff */
[----:B------:R-:W-:Y:S02]  /*8720*/  HADD2.F32 R71, -RZ, R76.H1_H1 ;  /* 0x3000004cff477230 */ /* 0x000fe40000004100 */
[----:B------:R-:W-:Y:S01]  /*8730*/  FMUL R24, R47, R28 ;  /* 0x0000001c2f187220 */ /* 0x000fe20000400000 */
[----:B------:R-:W-:Y:S01]  /*8740*/  FFMA R21, R49, R67, R21 ;  /* 0x0000004331157223 */ /* 0x000fe20000000015 */
[--C-:B------:R-:W-:Y:S01]  /*8750*/  HADD2.F32 R72, -RZ, R77.reuse.H0_H0 ;  /* 0x2000004dff487230 */ /* 0x100fe20000004100 */
[----:B------:R1:W-:Y:S01]  /*8760*/  STS.128 [R99+0x6010], R8 ;  /* 0x0060100863007388 */ /* 0x0003e20000000c00 */
        /* <DEDUP_REMOVED lines=49> */
.L_x_126:
[----:B------:R-:W-:Y:S05]  /*8a80*/  BSYNC.RECONVERGENT B0 ;  /* 0x0000000000007941 */ /* 0x000fea0003800200 */
.L_x_125:
[----:B------:R-:W-:Y:S01]  /*8a90*/  BAR.SYNC.DEFER_BLOCKING 0x1, 0x80 ;  /* 0x0042000000007b1d */ /* 0x000fe20000010000 */
[----:B------:R-:W-:Y:S01]  /*8aa0*/  UISETP.NE.AND UP0, UPT, UR49, -0x4, UPT ;  /* 0xfffffffc3100788c */ /* 0x000fe2000bf05270 */
[----:B------:R-:W-:Y:S08]  /*8ab0*/  IADD3 R45, PT, PT, R45, 0x1, RZ ;  /* 0x000000012d2d7810 */ /* 0x000ff00007ffe0ff */
[----:B------:R-:W-:Y:S05]  /*8ac0*/  BRA.U !UP0, `(.L_x_127) ;  /* 0x0000000108287547 */ /* 0x000fea000b800000 */
[----:B------:R-:W-:Y:S01]  /*8ad0*/  ISETP.NE.AND P0, PT, R107, RZ, PT ;  /* 0x000000ff6b00720c */ /* 0x000fe20003f05270 */
[----:B------:R-:W-:Y:S01]  /*8ae0*/  IMAD.U32 R2, RZ, RZ, UR51 ;  /* 0x00000033ff027e24 */ /* 0x000fe2000f8e00ff */
[----:B------:R-:W-:Y:S01]  /*8af0*/  UIADD3 UR51, UPT, UPT, UR51, 0x1, URZ ;  /* 0x0000000133337890 */ /* 0x000fe2000fffe0ff */
[----:B------:R-:W-:Y:S03]  /*8b00*/  IMAD.U32 R0, RZ, RZ, UR37 ;  /* 0x00000025ff007e24 */ /* 0x000fe6000f8e00ff */
[----:B------:R-:W-:Y:S04]  /*8b10*/  UISETP.NE.AND UP0, UPT, UR51, 0x4, UPT ;  /* 0x000000043300788c */ /* 0x000fe8000bf05270 */
[----:B------:R-:W-:Y:S03]  /*8b20*/  USEL UR51, UR51, URZ, UP0 ;  /* 0x000000ff33337287 */ /* 0x000fe60008000000 */
[----:B------:R-:W-:Y:S05]  /*8b30*/  @P0 LEA R2, R2, UR48, 0x3 ;  /* 0x0000003002020c11 */ /* 0x000fea000f8e18ff */
[----:B------:R-:W-:Y:S05]  /*8b40*/  @P0 VIADD R2, R2, 0x80 ;  /* 0x0000008002020836 */ /* 0x000fea0000000000 */
[----:B------:R-:W-:Y:S04]  /*8b50*/  @P0 PRMT R0, R0, 0x654, R2 ;  /* 0x0000065400000816 */ /* 0x000fe80000000002 */
[----:B------:R2:W-:Y:S03]  /*8b60*/  @P0 SYNCS.ARRIVE.TRANS64.RED.A1T0 RZ, [R0+URZ], RZ ;  /* 0x000000ff00ff09a7 */ /* 0x0005e600081004ff */
.L_x_127:
[----:B------:R-:W-:Y:S01]  /*8b70*/  ISETP.NE.AND P2, PT, R103, RZ, PT ;  /* 0x000000ff6700720c */ /* 0x000fe20003f45270 */
[----:B------:R-:W-:Y:S01]  /*8b80*/  UIADD3 UR49, UPT, UPT, UR49, 0x4, URZ ;  /* 0x0000000431317890 */ /* 0x000fe2000fffe0ff */
[----:B------:R-:W-:Y:S01]  /*8b90*/  ISETP.NE.AND P0, PT, R105, 0x2, PT ;  /* 0x000000026900780c */ /* 0x000fe20003f05270 */
[----:B------:R-:W-:Y:S01]  /*8ba0*/  IMAD.IADD R14, R43, 0x1, R86 ;  /* 0x000000012b0e7824 */ /* 0x000fe200078e0256 */
[----:B------:R-:W-:Y:S01]  /*8bb0*/  ISETP.NE.AND P1, PT, R45, 0x4, PT ;  /* 0x000000042d00780c */ /* 0x000fe20003f25270 */
[----:B------:R-:W-:Y:S01]  /*8bc0*/  IMAD.IADD R15, R44, 0x1, R87 ;  /* 0x000000012c0f7824 */ /* 0x000fe200078e0257 */
[----:B------:R-:W-:Y:S02]  /*8bd0*/  SEL R2, RZ, 0x1, P0 ;  /* 0x00000001ff027807 */ /* 0x000fe40000000000 */
[----:B--2---:R-:W-:Y:S02]  /*8be0*/  SEL R0, RZ, 0x1, P1 ;  /* 0x00000001ff007807 */ /* 0x004fe40000800000 */
[----:B------:R-:W-:Y:S02]  /*8bf0*/  LOP3.LUT R95, R95, R2, RZ, 0x3c, !PT ;  /* 0x000000025f5f7212 */ /* 0x000fe400078e3cff */
[----:B------:R-:W-:Y:S02]  /*8c00*/  LOP3.LUT R96, R96, R0, RZ, 0x3c, !PT ;  /* 0x0000000060607212 */ /* 0x000fe400078e3cff */
[----:B------:R-:W-:Y:S02]  /*8c10*/  @P2 R2UR UR36, R94 ;  /* 0x000000005e2422ca */ /* 0x000fe400000e0000 */
[----:B------:R-:W-:Y:S02]  /*8c20*/  SEL R105, R105, RZ, P0 ;  /* 0x000000ff69697207 */ /* 0x000fe40000000000 */
[----:B------:R-:W-:Y:S01]  /*8c30*/  SEL R45, R45, RZ, P1 ;  /* 0x000000ff2d2d7207 */ /* 0x000fe20000800000 */
[----:B------:R-:W-:Y:S10]  /*8c40*/  @P2 BRA `(.L_x_128) ;  /* 0xffffffc000502947 */ /* 0x000ff4000383ffff */
[----:B------:R-:W-:-:S09]  /*8c50*/  UISETP.NE.AND UP0, UPT, UR50, URZ, UPT ;  /* 0x000000ff3200728c */ /* 0x000fd2000bf05270 */
[----:B------:R-:W-:Y:S05]  /*8c60*/  BRA.U !UP0, `(.L_x_129) ;  /* 0x0000000108487547 */ /* 0x000fea000b800000 */
[----:B------:R-:W2:Y:S02]  /*8c70*/  LDCU.64 UR4, c[0x0][0x890] ;  /* 0x00011200ff0477ac */ /* 0x000ea40008000a00 */
[----:B--2---:R-:W-:-:S04]  /*8c80*/  UISETP.NE.U32.AND UP0, UPT, UR4, URZ, UPT ;  /* 0x000000ff0400728c */ /* 0x004fc8000bf05070 */
[----:B------:R-:W-:-:S09]  /*8c90*/  UISETP.NE.AND.EX UP0, UPT, UR5, URZ, UPT, UP0 ;  /* 0x000000ff0500728c */ /* 0x000fd2000bf05300 */
[----:B------:R-:W-:Y:S05]  /*8ca0*/  BRA.U UP0, `(.L_x_130) ;  /* 0x00000001000c7547 */ /* 0x000fea000b800000 */
[----:B------:R-:W-:-:S13]  /*8cb0*/  FSETP.NEU.AND P0, PT, R49, RZ, PT ;  /* 0x000000ff3100720b */ /* 0x000fda0003f0d000 */
[----:B------:R-:W-:Y:S05]  /*8cc0*/  @!P0 EXIT ;  /* 0x000000000000894d */ /* 0x000fea0003800000 */
[----:B------:R-:W-:Y:S05]  /*8cd0*/  BRA `(.L_x_129) ;  /* 0x00000000002c7947 */ /* 0x000fea0003800000 */
.L_x_130:
[----:B------:R-:W-:Y:S01]  /*8ce0*/  ISETP.NE.AND P0, PT, R104, RZ, PT ;  /* 0x000000ff6800720c */ /* 0x000fe20003f05270 */
[----:B------:R-:W-:-:S12]  /*8cf0*/  BSSY.RECONVERGENT B0, `(.L_x_129) ;  /* 0x0000009000007945 */ /* 0x000fd80003800200 */
[----:B------:R-:W-:Y:S05]  /*8d00*/  @P0 BRA `(.L_x_131) ;  /* 0x0000000000140947 */ /* 0x000fea0003800000 */
[----:B------:R-:W2:Y:S02]  /*8d10*/  LDCU.64 UR4, c[0x0][0x888] ;  /* 0x00011100ff0477ac */ /* 0x000ea40008000a00 */
[----:B--2---:R-:W-:-:S04]  /*8d20*/  ISETP.NE.U32.AND P0, PT, RZ, UR4, PT ;  /* 0x00000004ff007c0c */ /* 0x004fc8000bf05070 */
[----:B------:R-:W-:-:S13]  /*8d30*/  ISETP.NE.AND.EX P0, PT, RZ, UR5, PT, P0 ;  /* 0x00000005ff007c0c */ /* 0x000fda000bf05300 */
[----:B------:R-:W-:Y:S05]  /*8d40*/  @!P0 EXIT ;  /* 0x000000000000894d */ /* 0x000fea0003800000 */
[----:B------:R-:W-:Y:S05]  /*8d50*/  BRA `(.L_x_132) ;  /* 0x0000000000087947 */ /* 0x000fea0003800000 */
.L_x_131:
[----:B------:R-:W-:-:S13]  /*8d60*/  FSETP.NEU.AND P0, PT, R49, RZ, PT ;  /* 0x000000ff3100720b */ /* 0x000fda0003f0d000 */
[----:B------:R-:W-:Y:S05]  /*8d70*/  @!P0 EXIT ;  /* 0x000000000000894d */ /* 0x000fea0003800000 */
.L_x_132:
[----:B------:R-:W-:Y:S05]  /*8d80*/  BSYNC.RECONVERGENT B0 ;  /* 0x0000000000007941 */ /* 0x000fea0003800200 */
.L_x_129:
[----:B------:R-:W-:Y:S01]  /*8d90*/  ULEA UR4, UR51, UR48, 0x3 ;  /* 0x0000003033047291 */ /* 0x000fe2000f8e18ff */
[----:B------:R-:W-:-:S04]  /*8da0*/  DEPBAR.LE SB0, 0x0 ;  /* 0x000080000000791a */ /* 0x000fc80000000000 */
[----:B------:R-:W-:-:S04]  /*8db0*/  UIADD3 UR4, UPT, UPT, UR4, 0x80, URZ ;  /* 0x0000008004047890 */ /* 0x000fc8000fffe0ff */
[----:B------:R-:W-:-:S09]  /*8dc0*/  UPRMT UR4, UR37, 0x654, UR4 ;  /* 0x0000065425047896 */ /* 0x000fd20008000004 */
[----:B------:R-:W-:Y:S01]  /*8dd0*/  SYNCS.ARRIVE.TRANS64.RED.A1T0 RZ, [UR4], RZ ;  /* 0x000000ffffff79a7 */ /* 0x000fe20008100404 */
[----:B------:R-:W-:Y:S05]  /*8de0*/  EXIT ;  /* 0x000000000000794d */ /* 0x000fea0003800000 */
.L_x_19:
[----:B--2---:R2:W1:Y:S02]  /*8df0*/  SYNCS.PHASECHK.TRANS64.TRYWAIT P0, [R2+URZ+0x120], R3 ;  /* 0x00012003020075a7 */ /* 0x00446400080011ff */
[----:B-1----:R-:W-:Y:S05]  /*8e00*/  @!P0 NANOSLEEP.SYNCS 0x989680 ;  /* 0x009896800000895d */ /* 0x002fea0003900000 */
[----:B------:R-:W1:Y:S02]  /*8e10*/  @!P0 SYNCS.PHASECHK.TRANS64 P0, [R2+URZ+0x120], R3 ;  /* 0x00012003020085a7 */ /* 0x000e6400080010ff */
[----:B-1----:R-:W-:Y:S05]  /*8e20*/  @!P0 BRA `(.L_x_19) ;  /* 0xfffffffc00f08947 */ /* 0x002fea000383ffff */
[----:B------:R-:W-:Y:S05]  /*8e30*/  BRA `(.L_x_133) ;  /* 0xffffff8400f87947 */ /* 0x000fea000383ffff */
.L_x_22:
[----:B-1----:R-:W-:-:S07]  /*8e40*/  MOV R2, UR33 ;  /* 0x0000002100027c02 */ /* 0x002fce0008000f00 */
.L_x_134:
[----:B-1----:R1:W2:Y:S02]  /*8e50*/  SYNCS.PHASECHK.TRANS64.TRYWAIT P0, [R2+URZ+0x30], R4 ;  /* 0x00003004020075a7 */ /* 0x0022a400080011ff */
[----:B--2---:R-:W-:Y:S05]  /*8e60*/  @!P0 NANOSLEEP.SYNCS 0x989680 ;  /* 0x009896800000895d */ /* 0x004fea0003900000 */
[----:B------:R-:W2:Y:S02]  /*8e70*/  @!P0 SYNCS.PHASECHK.TRANS64 P0, [R2+URZ+0x30], R4 ;  /* 0x00003004020085a7 */ /* 0x000ea400080010ff */
[----:B--2---:R-:W-:Y:S05]  /*8e80*/  @!P0 BRA `(.L_x_134) ;  /* 0xfffffffc00f08947 */ /* 0x004fea000383ffff */
[----:B------:R-:W-:Y:S05]  /*8e90*/  BRA `(.L_x_21) ;  /* 0xffffff8800487947 */ /* 0x000fea000383ffff */
.L_x_28:
[----:B-1----:R-:W-:-:S07]  /*8ea0*/  MOV R2, UR17 ;  /* 0x0000001100027c02 */ /* 0x002fce0008000f00 */
.L_x_135:
[----:B-1----:R1:W2:Y:S02]  /*8eb0*/  SYNCS.PHASECHK.TRANS64.TRYWAIT P0, [R2+URZ+0x30], R4 ;  /* 0x00003004020075a7 */ /* 0x0022a400080011ff */
[----:B--2---:R-:W-:Y:S05]  /*8ec0*/  @!P0 NANOSLEEP.SYNCS 0x989680 ;  /* 0x009896800000895d */ /* 0x004fea0003900000 */
[----:B------:R-:W2:Y:S02]  /*8ed0*/  @!P0 SYNCS.PHASECHK.TRANS64 P0, [R2+URZ+0x30], R4 ;  /* 0x00003004020085a7 */ /* 0x000ea400080010ff */
[----:B--2---:R-:W-:Y:S05]  /*8ee0*/  @!P0 BRA `(.L_x_135) ;  /* 0xfffffffc00f08947 */ /* 0x004fea000383ffff */
[----:B------:R-:W-:Y:S05]  /*8ef0*/  BRA `(.L_x_27) ;  /* 0xffffff8800ec7947 */ /* 0x000fea000383ffff */
.L_x_32:
[----:B-1----:R1:W2:Y:S02]  /*8f00*/  SYNCS.PHASECHK.TRANS64.TRYWAIT P0, [R2+URZ+0xb0], R3 ;  /* 0x0000b003020075a7 */ /* 0x0022a400080011ff */
[----:B--2---:R-:W-:Y:S05]  /*8f10*/  @!P0 NANOSLEEP.SYNCS 0x989680 ;  /* 0x009896800000895d */ /* 0x004fea0003900000 */
[----:B------:R-:W2:Y:S02]  /*8f20*/  @!P0 SYNCS.PHASECHK.TRANS64 P0, [R2+URZ+0xb0], R3 ;  /* 0x0000b003020085a7 */ /* 0x000ea400080010ff */
[----:B--2---:R-:W-:Y:S05]  /*8f30*/  @!P0 BRA `(.L_x_32) ;  /* 0xfffffffc00f08947 */ /* 0x004fea000383ffff */
[----:B------:R-:W-:Y:S05]  /*8f40*/  BRA `(.L_x_136) ;  /* 0xffffff8c00787947 */ /* 0x000fea000383ffff */
.L_x_36:
[----:B----4-:R-:W-:-:S07]  /*8f50*/  MOV R0, UR5 ;  /* 0x0000000500007c02 */ /* 0x010fce0008000f00 */
.L_x_137:
[----:B-1----:R1:W2:Y:S02]  /*8f60*/  SYNCS.PHASECHK.TRANS64.TRYWAIT P0, [R0+URZ], R2 ;  /* 0x00000002000075a7 */ /* 0x0022a400080011ff */
[----:B--2---:R-:W-:Y:S05]  /*8f70*/  @!P0 NANOSLEEP.SYNCS 0x989680 ;  /* 0x009896800000895d */ /* 0x004fea0003900000 */
[----:B------:R-:W2:Y:S02]  /*8f80*/  @!P0 SYNCS.PHASECHK.TRANS64 P0, [R0+URZ], R2 ;  /* 0x00000002000085a7 */ /* 0x000ea400080010ff */
[----:B--2---:R-:W-:Y:S05]  /*8f90*/  @!P0 BRA `(.L_x_137) ;  /* 0xfffffffc00f08947 */ /* 0x004fea000383ffff */
[----:B------:R-:W-:Y:S05]  /*8fa0*/  BRA `(.L_x_138) ;  /* 0xffffff9000e87947 */ /* 0x000fea000383ffff */
.L_x_37:
[----:B----4-:R-:W-:-:S07]  /*8fb0*/  MOV R0, UR5 ;  /* 0x0000000500007c02 */ /* 0x010fce0008000f00 */
.L_x_139:
[----:B-1----:R1:W2:Y:S02]  /*8fc0*/  SYNCS.PHASECHK.TRANS64.TRYWAIT P0, [R0+URZ], R3 ;  /* 0x00000003000075a7 */ /* 0x0022a400080011ff */
[----:B--2---:R-:W-:Y:S05]  /*8fd0*/  @!P0 NANOSLEEP.SYNCS 0x989680 ;  /* 0x009896800000895d */ /* 0x004fea0003900000 */
[----:B------:R-:W2:Y:S02]  /*8fe0*/  @!P0 SYNCS.PHASECHK.TRANS64 P0, [R0+URZ], R3 ;  /* 0x00000003000085a7 */ /* 0x000ea400080010ff */
[----:B--2---:R-:W-:Y:S05]  /*8ff0*/  @!P0 BRA `(.L_x_139) ;  /* 0xfffffffc00f08947 */ /* 0x004fea000383ffff */
[----:B------:R-:W-:Y:S05]  /*9000*/  BRA `(.L_x_140) ;  /* 0xffffff9000f47947 */ /* 0x000fea000383ffff */
.L_x_38:
[----:B----4-:R-:W-:-:S07]  /*9010*/  MOV R0, UR5 ;  /* 0x0000000500007c02 */ /* 0x010fce0008000f00 */
.L_x_141:
[----:B-1----:R1:W2:Y:S02]  /*9020*/  SYNCS.PHASECHK.TRANS64.TRYWAIT P0, [R0+URZ], R3 ;  /* 0x00000003000075a7 */ /* 0x0022a400080011ff */
[----:B--2---:R-:W-:Y:S05]  /*9030*/  @!P0 NANOSLEEP.SYNCS 0x989680 ;  /* 0x009896800000895d */ /* 0x004fea0003900000 */
[----:B------:R-:W2:Y:S02]  /*9040*/  @!P0 SYNCS.PHASECHK.TRANS64 P0, [R0+URZ], R3 ;  /* 0x00000003000085a7 */ /* 0x000ea400080010ff */
[----:B--2---:R-:W-:Y:S05]  /*9050*/  @!P0 BRA `(.L_x_141) ;  /* 0xfffffffc00f08947 */ /* 0x004fea000383ffff */
[----:B------:R-:W-:Y:S05]  /*9060*/  BRA `(.L_x_142) ;  /* 0xffffff9400007947 */ /* 0x000fea000383ffff */
.L_x_39:
[----:B----4-:R-:W-:-:S07]  /*9070*/  MOV R0, UR5 ;  /* 0x0000000500007c02 */ /* 0x010fce0008000f00 */
.L_x_143:
[----:B-1----:R1:W2:Y:S02]  /*9080*/  SYNCS.PHASECHK.TRANS64.TRYWAIT P0, [R0+URZ], R3 ;  /* 0x00000003000075a7 */ /* 0x0022a400080011ff */
[----:B--2---:R-:W-:Y:S05]  /*9090*/  @!P0 NANOSLEEP.SYNCS 0x989680 ;  /* 0x009896800000895d */ /* 0x004fea0003900000 */
[----:B------:R-:W2:Y:S02]  /*90a0*/  @!P0 SYNCS.PHASECHK.TRANS64 P0, [R0+URZ], R3 ;  /* 0x00000003000085a7 */ /* 0x000ea400080010ff */
[----:B--2---:R-:W-:Y:S05]  /*90b0*/  @!P0 BRA `(.L_x_143) ;  /* 0xfffffffc00f08947 */ /* 0x004fea000383ffff */
[----:B------:R-:W-:Y:S05]  /*90c0*/  BRA `(.L_x_144) ;  /* 0xffffff94000c7947 */ /* 0x000fea000383ffff */
.L_x_40:
[----:B----4-:R-:W-:-:S07]  /*90d0*/  MOV R0, UR5 ;  /* 0x0000000500007c02 */ /* 0x010fce0008000f00 */
.L_x_145:
[----:B-1----:R1:W2:Y:S02]  /*90e0*/  SYNCS.PHASECHK.TRANS64.TRYWAIT P0, [R0+URZ], R3 ;  /* 0x00000003000075a7 */ /* 0x0022a400080011ff */
[----:B--2---:R-:W-:Y:S05]  /*90f0*/  @!P0 NANOSLEEP.SYNCS 0x989680 ;  /* 0x009896800000895d */ /* 0x004fea0003900000 */
[----:B------:R-:W2:Y:S02]  /*9100*/  @!P0 SYNCS.PHASECHK.TRANS64 P0, [R0+URZ], R3 ;  /* 0x00000003000085a7 */ /* 0x000ea400080010ff */
[----:B--2---:R-:W-:Y:S05]  /*9110*/  @!P0 BRA `(.L_x_145) ;  /* 0xfffffffc00f08947 */ /* 0x004fea000383ffff */
[----:B------:R-:W-:Y:S05]  /*9120*/  BRA `(.L_x_146) ;  /* 0xffffff9400187947 */ /* 0x000fea000383ffff */
.L_x_43:
[----:B-1----:R1:W2:Y:S02]  /*9130*/  SYNCS.PHASECHK.TRANS64.TRYWAIT P0, [R0+URZ+0x110], R4 ;  /* 0x00011004000075a7 */ /* 0x0022a400080011ff */
[----:B--2---:R-:W-:Y:S05]  /*9140*/  @!P0 NANOSLEEP.SYNCS 0x989680 ;  /* 0x009896800000895d */ /* 0x004fea0003900000 */
[----:B------:R-:W2:Y:S02]  /*9150*/  @!P0 SYNCS.PHASECHK.TRANS64 P0, [R0+URZ+0x110], R4 ;  /* 0x00011004000085a7 */ /* 0x000ea400080010ff */
[----:B--2---:R-:W-:Y:S05]  /*9160*/  @!P0 BRA `(.L_x_43) ;  /* 0xfffffffc00f08947 */ /* 0x004fea000383ffff */
[----:B------:R-:W-:Y:S05]  /*9170*/  BRA `(.L_x_147) ;  /* 0xffffff9400747947 */ /* 0x000fea000383ffff */
.L_x_44:
[----:B------:R-:W-:-:S07]  /*9180*/  MOV R0, UR5 ;  /* 0x0000000500007c02 */ /* 0x000fce0008000f00 */
.L_x_148:
[----:B-1----:R1:W2:Y:S02]  /*9190*/  SYNCS.PHASECHK.TRANS64.TRYWAIT P0, [R0+URZ+0xc0], R5 ;  /* 0x0000c005000075a7 */ /* 0x0022a400080011ff */
[----:B--2---:R-:W-:Y:S05]  /*91a0*/  @!P0 NANOSLEEP.SYNCS 0x989680 ;  /* 0x009896800000895d */ /* 0x004fea0003900000 */
[----:B------:R-:W2:Y:S02]  /*91b0*/  @!P0 SYNCS.PHASECHK.TRANS64 P0, [R0+URZ+0xc0], R5 ;  /* 0x0000c005000085a7 */ /* 0x000ea400080010ff */
[----:B--2---:R-:W-:Y:S05]  /*91c0*/  @!P0 BRA `(.L_x_148) ;  /* 0xfffffffc00f08947 */ /* 0x004fea000383ffff */
[----:B------:R-:W-:Y:S05]  /*91d0*/  BRA `(.L_x_149) ;  /* 0xffffff9400847947 */ /* 0x000fea000383ffff */
.L_x_45:
[----:B-1----:R1:W2:Y:S02]  /*91e0*/  SYNCS.PHASECHK.TRANS64.TRYWAIT P1, [R0+URZ+0xb0], R4 ;  /* 0x0000b004000075a7 */ /* 0x0022a400080211ff */
[----:B--2---:R-:W-:Y:S05]  /*91f0*/  @!P1 NANOSLEEP.SYNCS 0x989680 ;  /* 0x009896800000995d */ /* 0x004fea0003900000 */
[----:B------:R-:W2:Y:S02]  /*9200*/  @!P1 SYNCS.PHASECHK.TRANS64 P1, [R0+URZ+0xb0], R4 ;  /* 0x0000b004000095a7 */ /* 0x000ea400080210ff */
[----:B--2---:R-:W-:Y:S05]  /*9210*/  @!P1 BRA `(.L_x_45) ;  /* 0xfffffffc00f09947 */ /* 0x004fea000383ffff */
[----:B------:R-:W-:Y:S05]  /*9220*/  BRA `(.L_x_150) ;  /* 0xffffff9400b47947 */ /* 0x000fea000383ffff */
.L_x_48:
[----:B------:R-:W-:-:S07]  /*9230*/  MOV R0, UR5 ;  /* 0x0000000500007c02 */ /* 0x000fce0008000f00 */
.L_x_151:
[----:B-1----:R1:W2:Y:S02]  /*9240*/  SYNCS.PHASECHK.TRANS64.TRYWAIT P0, [R0+URZ+0xc0], R2 ;  /* 0x0000c002000075a7 */ /* 0x0022a400080011ff */
[----:B--2---:R-:W-:Y:S05]  /*9250*/  @!P0 NANOSLEEP.SYNCS 0x989680 ;  /* 0x009896800000895d */ /* 0x004fea0003900000 */
[----:B------:R-:W2:Y:S02]  /*9260*/  @!P0 SYNCS.PHASECHK.TRANS64 P0, [R0+URZ+0xc0], R2 ;  /* 0x0000c002000085a7 */ /* 0x000ea400080010ff */
[----:B--2---:R-:W-:Y:S05]  /*9270*/  @!P0 BRA `(.L_x_151) ;  /* 0xfffffffc00f08947 */ /* 0x004fea000383ffff */
[----:B------:R-:W-:Y:S05]  /*9280*/  BRA `(.L_x_47) ;  /* 0xffffff9800087947 */ /* 0x000fea000383ffff */
.L_x_55:
[----:B-1----:R1:W2:Y:S02]  /*9290*/  SYNCS.PHASECHK.TRANS64.TRYWAIT P1, [R0+URZ+0xb0], R2 ;  /* 0x0000b002000075a7 */ /* 0x0022a400080211ff */
[----:B--2---:R-:W-:Y:S05]  /*92a0*/  @!P1 NANOSLEEP.SYNCS 0x989680 ;  /* 0x009896800000995d */ /* 0x004fea0003900000 */
[----:B------:R-:W2:Y:S02]  /*92b0*/  @!P1 SYNCS.PHASECHK.TRANS64 P1, [R0+URZ+0xb0], R2 ;  /* 0x0000b002000095a7 */ /* 0x000ea400080210ff */
[----:B--2---:R-:W-:Y:S05]  /*92c0*/  @!P1 BRA `(.L_x_55) ;  /* 0xfffffffc00f09947 */ /* 0x004fea000383ffff */
[----:B------:R-:W-:Y:S05]  /*92d0*/  BRA `(.L_x_152) ;  /* 0xffffff9c00787947 */ /* 0x000fea000383ffff */
.L_x_56:
[----:B------:R-:W-:-:S07]  /*92e0*/  MOV R2, UR7 ;  /* 0x0000000700027c02 */ /* 0x000fce0008000f00 */
.L_x_153:
[----:B-1----:R1:W2:Y:S02]  /*92f0*/  SYNCS.PHASECHK.TRANS64.TRYWAIT P0, [R2+URZ+0xf0], R0 ;  /* 0x0000f000020075a7 */ /* 0x0022a400080011ff */
[----:B--2---:R-:W-:Y:S05]  /*9300*/  @!P0 NANOSLEEP.SYNCS 0x989680 ;  /* 0x009896800000895d */ /* 0x004fea0003900000 */
[----:B------:R-:W2:Y:S02]  /*9310*/  @!P0 SYNCS.PHASECHK.TRANS64 P0, [R2+URZ+0xf0], R0 ;  /* 0x0000f000020085a7 */ /* 0x000ea400080010ff */
[----:B--2---:R-:W-:Y:S05]  /*9320*/  @!P0 BRA `(.L_x_153) ;  /* 0xfffffffc00f08947 */ /* 0x004fea000383ffff */
[----:B------:R-:W-:Y:S05]  /*9330*/  BRA `(.L_x_154) ;  /* 0xffffff9c00b07947 */ /* 0x000fea000383ffff */
.L_x_59:
[----:B------:R-:W-:Y:S07]  /*9340*/  MOV R0, UR6 ;  /* 0x0000000600007c02 */ /* 0x000fee0008000f00 */
.L_x_155:
[----:B-1----:R1:W2:Y:S02]  /*9350*/  SYNCS.PHASECHK.TRANS64.TRYWAIT P0, [R0+URZ], R2 ;  /* 0x00000002000075a7 */ /* 0x0022a400080011ff */
[----:B--2---:R-:W-:Y:S05]  /*9360*/  @!P0 NANOSLEEP.SYNCS 0x989680 ;  /* 0x009896800000895d */ /* 0x004fea0003900000 */
[----:B------:R-:W2:Y:S02]  /*9370*/  @!P0 SYNCS.PHASECHK.TRANS64 P0, [R0+URZ], R2 ;  /* 0x00000002000085a7 */ /* 0x000ea400080010ff */
[----:B--2---:R-:W-:Y:S05]  /*9380*/  @!P0 BRA `(.L_x_155) ;  /* 0xfffffffc00f08947 */ /* 0x004fea000383ffff */
[----:B------:R-:W-:Y:S05]  /*9390*/  BRA `(.L_x_58) ;  /* 0xffffff9c00cc7947 */ /* 0x000fea000383ffff */
.L_x_62:
[----:B------:R-:W-:-:S07]  /*93a0*/  MOV R0, UR6 ;  /* 0x0000000600007c02 */ /* 0x000fce0008000f00 */
.L_x_156:
[----:B--2---:R2:W4:Y:S02]  /*93b0*/  SYNCS.PHASECHK.TRANS64.TRYWAIT P0, [R0+URZ], R2 ;  /* 0x00000002000075a7 */ /* 0x00452400080011ff */
[----:B----4-:R-:W-:Y:S05]  /*93c0*/  @!P0 NANOSLEEP.SYNCS 0x989680 ;  /* 0x009896800000895d */ /* 0x010fea0003900000 */
[----:B------:R-:W4:Y:S02]  /*93d0*/  @!P0 SYNCS.PHASECHK.TRANS64 P0, [R0+URZ], R2 ;  /* 0x00000002000085a7 */ /* 0x000f2400080010ff */
[----:B----4-:R-:W-:Y:S05]  /*93e0*/  @!P0 BRA `(.L_x_156) ;  /* 0xfffffffc00f08947 */ /* 0x010fea000383ffff */
[----:B------:R-:W-:Y:S05]  /*93f0*/  BRA `(.L_x_157) ;  /* 0xffffffa000a87947 */ /* 0x000fea000383ffff */
.L_x_63:
[----:B------:R-:W-:-:S07]  /*9400*/  MOV R0, UR6 ;  /* 0x0000000600007c02 */ /* 0x000fce0008000f00 */
.L_x_158:
[----:B-1----:R1:W2:Y:S02]  /*9410*/  SYNCS.PHASECHK.TRANS64.TRYWAIT P0, [R0+URZ], R3 ;  /* 0x00000003000075a7 */ /* 0x0022a400080011ff */
[----:B--2---:R-:W-:Y:S05]  /*9420*/  @!P0 NANOSLEEP.SYNCS 0x989680 ;  /* 0x009896800000895d */ /* 0x004fea0003900000 */
[----:B------:R-:W2:Y:S02]  /*9430*/  @!P0 SYNCS.PHASECHK.TRANS64 P0, [R0+URZ], R3 ;  /* 0x00000003000085a7 */ /* 0x000ea400080010ff */
[----:B--2---:R-:W-:Y:S05]  /*9440*/  @!P0 BRA `(.L_x_158) ;  /* 0xfffffffc00f08947 */ /* 0x004fea000383ffff */
[----:B------:R-:W-:Y:S05]  /*9450*/  BRA `(.L_x_159) ;  /* 0xffffffa000b47947 */ /* 0x000fea000383ffff */
.L_x_64:
[----:B------:R-:W-:-:S07]  /*9460*/  MOV R0, UR6 ;  /* 0x0000000600007c02 */ /* 0x000fce0008000f00 */
.L_x_160:
[----:B-1----:R1:W2:Y:S02]  /*9470*/  SYNCS.PHASECHK.TRANS64.TRYWAIT P0, [R0+URZ], R3 ;  /* 0x00000003000075a7 */ /* 0x0022a400080011ff */
[----:B--2---:R-:W-:Y:S05]  /*9480*/  @!P0 NANOSLEEP.SYNCS 0x989680 ;  /* 0x009896800000895d */ /* 0x004fea0003900000 */
[----:B------:R-:W2:Y:S02]  /*9490*/  @!P0 SYNCS.PHASECHK.TRANS64 P0, [R0+URZ], R3 ;  /* 0x00000003000085a7 */ /* 0x000ea400080010ff */
[----:B--2---:R-:W-:Y:S05]  /*94a0*/  @!P0 BRA `(.L_x_160) ;  /* 0xfffffffc00f08947 */ /* 0x004fea000383ffff */
[----:B------:R-:W-:Y:S05]  /*94b0*/  BRA `(.L_x_161) ;  /* 0xffffffa000c07947 */ /* 0x000fea000383ffff */
.L_x_65:
[----:B-1----:R-:W-:-:S07]  /*94c0*/  MOV R0, UR7 ;  /* 0x0000000700007c02 */ /* 0x002fce0008000f00 */
.L_x_162:
[----:B-1----:R1:W2:Y:S02]  /*94d0*/  SYNCS.PHASECHK.TRANS64.TRYWAIT P0, [R0+URZ], R2 ;  /* 0x00000002000075a7 */ /* 0x0022a400080011ff */
[----:B--2---:R-:W-:Y:S05]  /*94e0*/  @!P0 NANOSLEEP.SYNCS 0x989680 ;  /* 0x009896800000895d */ /* 0x004fea0003900000 */
[----:B------:R-:W2:Y:S02]  /*94f0*/  @!P0 SYNCS.PHASECHK.TRANS64 P0, [R0+URZ], R2 ;  /* 0x00000002000085a7 */ /* 0x000ea400080010ff */
[----:B--2---:R-:W-:Y:S05]  /*9500*/  @!P0 BRA `(.L_x_162) ;  /* 0xfffffffc00f08947 */ /* 0x004fea000383ffff */
[----:B------:R-:W-:Y:S05]  /*9510*/  BRA `(.L_x_163) ;  /* 0xffffffa000cc7947 */ /* 0x000fea000383ffff */
.L_x_70:
[----:B--2---:R2:W3:Y:S02]  /*9520*/  SYNCS.PHASECHK.TRANS64.TRYWAIT P0, [R0+URZ+0xb0], R2 ;  /* 0x0000b002000075a7 */ /* 0x0044e400080011ff */
[----:B---3--:R-:W-:Y:S05]  /*9530*/  @!P0 NANOSLEEP.SYNCS 0x989680 ;  /* 0x009896800000895d */ /* 0x008fea0003900000 */
[----:B------:R-:W3:Y:S02]  /*9540*/  @!P0 SYNCS.PHASECHK.TRANS64 P0, [R0+URZ+0xb0], R2 ;  /* 0x0000b002000085a7 */ /* 0x000ee400080010ff */
[----:B---3--:R-:W-:Y:S05]  /*9550*/  @!P0 BRA `(.L_x_70) ;  /* 0xfffffffc00f08947 */ /* 0x008fea000383ffff */
[----:B------:R-:W-:Y:S05]  /*9560*/  BRA `(.L_x_164) ;  /* 0xffffffa400d87947 */ /* 0x000fea000383ffff */
.L_x_73:
[----:B------:R-:W-:Y:S07]  /*9570*/  MOV R0, UR7 ;  /* 0x0000000700007c02 */ /* 0x000fee0008000f00 */
.L_x_165:
[----:B--2---:R2:W3:Y:S02]  /*9580*/  SYNCS.PHASECHK.TRANS64.TRYWAIT P0, [R0+URZ+0xa8], R2 ;  /* 0x0000a802000075a7 */ /* 0x0044e400080011ff */
[----:B---3--:R-:W-:Y:S05]  /*9590*/  @!P0 NANOSLEEP.SYNCS 0x989680 ;  /* 0x009896800000895d */ /* 0x008fea0003900000 */
[----:B------:R-:W3:Y:S02]  /*95a0*/  @!P0 SYNCS.PHASECHK.TRANS64 P0, [R0+URZ+0xa8], R2 ;  /* 0x0000a802000085a7 */ /* 0x000ee400080010ff */
[----:B---3--:R-:W-:Y:S05]  /*95b0*/  @!P0 BRA `(.L_x_165) ;  /* 0xfffffffc00f08947 */ /* 0x008fea000383ffff */
[----:B------:R-:W-:Y:S05]  /*95c0*/  BRA `(.L_x_72) ;  /* 0xffffffa800b87947 */ /* 0x000fea000383ffff */
.L_x_76:
[----:B------:R-:W-:Y:S07]  /*95d0*/  MOV R0, UR7 ;  /* 0x0000000700007c02 */ /* 0x000fee0008000f00 */
.L_x_166:
[----:B-1----:R1:W2:Y:S02]  /*95e0*/  SYNCS.PHASECHK.TRANS64.TRYWAIT P0, [R0+URZ+0x80], R14 ;  /* 0x0000800e000075a7 */ /* 0x0022a400080011ff */
[----:B--2---:R-:W-:Y:S05]  /*95f0*/  @!P0 NANOSLEEP.SYNCS 0x989680 ;  /* 0x009896800000895d */ /* 0x004fea0003900000 */
[----:B------:R-:W2:Y:S02]  /*9600*/  @!P0 SYNCS.PHASECHK.TRANS64 P0, [R0+URZ+0x80], R14 ;  /* 0x0000800e000085a7 */ /* 0x000ea400080010ff */
[----:B--2---:R-:W-:Y:S05]  /*9610*/  @!P0 BRA `(.L_x_166) ;  /* 0xfffffffc00f08947 */ /* 0x004fea000383ffff */
[----:B------:R-:W-:Y:S05]  /*9620*/  BRA `(.L_x_167) ;  /* 0xffffffac00307947 */ /* 0x000fea000383ffff */
.L_x_77:
[----:B------:R-:W-:Y:S07]  /*9630*/  MOV R0, UR7 ;  /* 0x0000000700007c02 */ /* 0x000fee0008000f00 */
.L_x_168:
[----:B-1----:R1:W2:Y:S02]  /*9640*/  SYNCS.PHASECHK.TRANS64.TRYWAIT P0, [R0+URZ+0x88], R14 ;  /* 0x0000880e000075a7 */ /* 0x0022a400080011ff */
[----:B--2---:R-:W-:Y:S05]  /*9650*/  @!P0 NANOSLEEP.SYNCS 0x989680 ;  /* 0x009896800000895d */ /* 0x004fea0003900000 */
[----:B------:R-:W2:Y:S02]  /*9660*/  @!P0 SYNCS.PHASECHK.TRANS64 P0, [R0+URZ+0x88], R14 ;  /* 0x0000880e000085a7 */ /* 0x000ea400080010ff */
[----:B--2---:R-:W-:Y:S05]  /*9670*/  @!P0 BRA `(.L_x_168) ;  /* 0xfffffffc00f08947 */ /* 0x004fea000383ffff */
[----:B------:R-:W-:Y:S05]  /*9680*/  BRA `(.L_x_169) ;  /* 0xffffffac00687947 */ /* 0x000fea000383ffff */
.L_x_78:
[----:B------:R-:W-:Y:S07]  /*9690*/  MOV R0, UR7 ;  /* 0x0000000700007c02 */ /* 0x000fee0008000f00 */
.L_x_170:
[----:B-1----:R1:W2:Y:S02]  /*96a0*/  SYNCS.PHASECHK.TRANS64.TRYWAIT P0, [R0+URZ+0x90], R14 ;  /* 0x0000900e000075a7 */ /* 0x0022a400080011ff */
[----:B--2---:R-:W-:Y:S05]  /*96b0*/  @!P0 NANOSLEEP.SYNCS 0x989680 ;  /* 0x009896800000895d */ /* 0x004fea0003900000 */
[----:B------:R-:W2:Y:S02]  /*96c0*/  @!P0 SYNCS.PHASECHK.TRANS64 P0, [R0+URZ+0x90], R14 ;  /* 0x0000900e000085a7 */ /* 0x000ea400080010ff */
[----:B--2---:R-:W-:Y:S05]  /*96d0*/  @!P0 BRA `(.L_x_170) ;  /* 0xfffffffc00f08947 */ /* 0x004fea000383ffff */
[----:B------:R-:W-:Y:S05]  /*96e0*/  BRA `(.L_x_171) ;  /* 0xffffffac00ac7947 */ /* 0x000fea000383ffff */
.L_x_79:
[----:B------:R-:W-:Y:S07]  /*96f0*/  MOV R0, UR7 ;  /* 0x0000000700007c02 */ /* 0x000fee0008000f00 */
.L_x_172:
[----:B-1----:R1:W2:Y:S02]  /*9700*/  SYNCS.PHASECHK.TRANS64.TRYWAIT P0, [R0+URZ+0x98], R14 ;  /* 0x0000980e000075a7 */ /* 0x0022a400080011ff */
[----:B--2---:R-:W-:Y:S05]  /*9710*/  @!P0 NANOSLEEP.SYNCS 0x989680 ;  /* 0x009896800000895d */ /* 0x004fea0003900000 */
[----:B------:R-:W2:Y:S02]  /*9720*/  @!P0 SYNCS.PHASECHK.TRANS64 P0, [R0+URZ+0x98], R14 ;  /* 0x0000980e000085a7 */ /* 0x000ea400080010ff */
[----:B--2---:R-:W-:Y:S05]  /*9730*/  @!P0 BRA `(.L_x_172) ;  /* 0xfffffffc00f08947 */ /* 0x004fea000383ffff */
[----:B------:R-:W-:Y:S05]  /*9740*/  BRA `(.L_x_173) ;  /* 0xffffffb000307947 */ /* 0x000fea000383ffff */
.L_x_81:
[----:B------:R-:W-:-:S07]  /*9750*/  MOV R0, UR7 ;  /* 0x0000000700007c02 */ /* 0x000fce0008000f00 */
.L_x_174:
[----:B-1----:R1:W3:Y:S02]  /*9760*/  SYNCS.PHASECHK.TRANS64.TRYWAIT P0, [R0+URZ+0x80], R2 ;  /* 0x00008002000075a7 */ /* 0x0022e400080011ff */
[----:B---3--:R-:W-:Y:S05]  /*9770*/  @!P0 NANOSLEEP.SYNCS 0x989680 ;  /* 0x009896800000895d */ /* 0x008fea0003900000 */
[----:B------:R-:W3:Y:S02]  /*9780*/  @!P0 SYNCS.PHASECHK.TRANS64 P0, [R0+URZ+0x80], R2 ;  /* 0x00008002000085a7 */ /* 0x000ee400080010ff */
[----:B---3--:R-:W-:Y:S05]  /*9790*/  @!P0 BRA `(.L_x_174) ;  /* 0xfffffffc00f08947 */ /* 0x008fea000383ffff */
[----:B------:R-:W-:Y:S05]  /*97a0*/  BRA `(.L_x_175) ;  /* 0xffffffb000a07947 */ /* 0x000fea000383ffff */
.L_x_82:
[----:B-1----:R-:W-:-:S07]  /*97b0*/  MOV R0, UR7 ;  /* 0x0000000700007c02 */ /* 0x002fce0008000f00 */
.L_x_176:
[----:B-1----:R1:W3:Y:S02]  /*97c0*/  SYNCS.PHASECHK.TRANS64.TRYWAIT P0, [R0+URZ+0x88], R2 ;  /* 0x00008802000075a7 */ /* 0x0022e400080011ff */
[----:B---3--:R-:W-:Y:S05]  /*97d0*/  @!P0 NANOSLEEP.SYNCS 0x989680 ;  /* 0x009896800000895d */ /* 0x008fea0003900000 */
[----:B------:R-:W3:Y:S02]  /*97e0*/  @!P0 SYNCS.PHASECHK.TRANS64 P0, [R0+URZ+0x88], R2 ;  /* 0x00008802000085a7 */ /* 0x000ee400080010ff */
[----:B---3--:R-:W-:Y:S05]  /*97f0*/  @!P0 BRA `(.L_x_176) ;  /* 0xfffffffc00f08947 */ /* 0x008fea000383ffff */
[----:B------:R-:W-:Y:S05]  /*9800*/  BRA `(.L_x_177) ;  /* 0xffffffb000907947 */ /* 0x000fea000383ffff */
.L_x_83:
[----:B-1----:R-:W-:-:S07]  /*9810*/  MOV R0, UR7 ;  /* 0x0000000700007c02 */ /* 0x002fce0008000f00 */
.L_x_178:
[----:B-1----:R1:W3:Y:S02]  /*9820*/  SYNCS.PHASECHK.TRANS64.TRYWAIT P0, [R0+URZ+0x90], R2 ;  /* 0x00009002000075a7 */ /* 0x0022e400080011ff */
[----:B---3--:R-:W-:Y:S05]  /*9830*/  @!P0 NANOSLEEP.SYNCS 0x989680 ;  /* 0x009896800000895d */ /* 0x008fea0003900000 */
[----:B------:R-:W3:Y:S02]  /*9840*/  @!P0 SYNCS.PHASECHK.TRANS64 P0, [R0+URZ+0x90], R2 ;  /* 0x00009002000085a7 */ /* 0x000ee400080010ff */
[----:B---3--:R-:W-:Y:S05]  /*9850*/  @!P0 BRA `(.L_x_178) ;  /* 0xfffffffc00f08947 */ /* 0x008fea000383ffff */
[----:B------:R-:W-:Y:S05]  /*9860*/  BRA `(.L_x_179) ;  /* 0xffffffb000807947 */ /* 0x000fea000383ffff */
.L_x_85:
[----:B--2---:R2:W4:Y:S02]  /*9870*/  SYNCS.PHASECHK.TRANS64.TRYWAIT P0, [R0+URZ+0xb0], R2 ;  /* 0x0000b002000075a7 */ /* 0x00452400080011ff */
[----:B----4-:R-:W-:Y:S05]  /*9880*/  @!P0 NANOSLEEP.SYNCS 0x989680 ;  /* 0x009896800000895d */ /* 0x010fea0003900000 */
[----:B------:R-:W4:Y:S02]  /*9890*/  @!P0 SYNCS.PHASECHK.TRANS64 P0, [R0+URZ+0xb0], R2 ;  /* 0x0000b002000085a7 */ /* 0x000f2400080010ff */
[----:B----4-:R-:W-:Y:S05]  /*98a0*/  @!P0 BRA `(.L_x_85) ;  /* 0xfffffffc00f08947 */ /* 0x010fea000383ffff */
[----:B------:R-:W-:Y:S05]  /*98b0*/  BRA `(.L_x_180) ;  /* 0xffffffb400487947 */ /* 0x000fea000383ffff */
.L_x_96:
[----:B-1----:R-:W-:Y:S04]  /*98c0*/  MOV R2, UR48 ;  /* 0x0000003000027c02 */ /* 0x002fe80008000f00 */
[----:B------:R1:W3:Y:S03]  /*98d0*/  SYNCS.PHASECHK.TRANS64.TRYWAIT P1, [R2+URZ+0x60], R3 ;  /* 0x00006003020075a7 */ /* 0x0002e600080211ff */
[----:B---3--:R-:W-:Y:S05]  /*98e0*/  @!P1 NANOSLEEP.SYNCS 0x989680 ;  /* 0x009896800000995d */ /* 0x008fea0003900000 */
[----:B------:R-:W3:Y:S02]  /*98f0*/  @!P1 SYNCS.PHASECHK.TRANS64 P1, [R2+URZ+0x60], R3 ;  /* 0x00006003020095a7 */ /* 0x000ee400080210ff */
[----:B---3--:R-:W-:Y:S05]  /*9900*/  @!P1 BRA `(.L_x_96) ;  /* 0xfffffffc00ec9947 */ /* 0x008fea000383ffff */
[----:B------:R-:W-:Y:S05]  /*9910*/  BRA `(.L_x_95) ;  /* 0xffffffc000547947 */ /* 0x000fea000383ffff */
.L_x_98:
[----:B-1----:R1:W4:Y:S02]  /*9920*/  SYNCS.PHASECHK.TRANS64.TRYWAIT P0, [R64+URZ+0xd0], R0 ;  /* 0x0000d000400075a7 */ /* 0x00232400080011ff */
[----:B----4-:R-:W-:Y:S05]  /*9930*/  @!P0 NANOSLEEP.SYNCS 0x989680 ;  /* 0x009896800000895d */ /* 0x010fea0003900000 */
[----:B------:R-:W4:Y:S02]  /*9940*/  @!P0 SYNCS.PHASECHK.TRANS64 P0, [R64+URZ+0xd0], R0 ;  /* 0x0000d000400085a7 */ /* 0x000f2400080010ff */
[----:B----4-:R-:W-:Y:S05]  /*9950*/  @!P0 BRA `(.L_x_98) ;  /* 0xfffffffc00f08947 */ /* 0x010fea000383ffff */
[----:B------:R-:W-:Y:S05]  /*9960*/  BRA `(.L_x_97) ;  /* 0xffffffc0007c7947 */ /* 0x000fea000383ffff */
.L_x_107:
[----:B--2---:R2:W4:Y:S02]  /*9970*/  SYNCS.PHASECHK.TRANS64.TRYWAIT P0, [R2+URZ+0x60], R0 ;  /* 0x00006000020075a7 */ /* 0x00452400080011ff */
[----:B----4-:R-:W-:Y:S05]  /*9980*/  @!P0 NANOSLEEP.SYNCS 0x989680 ;  /* 0x009896800000895d */ /* 0x010fea0003900000 */
[----:B------:R-:W4:Y:S02]  /*9990*/  @!P0 SYNCS.PHASECHK.TRANS64 P0, [R2+URZ+0x60], R0 ;  /* 0x00006000020085a7 */ /* 0x000f2400080010ff */
[----:B----4-:R-:W-:Y:S05]  /*99a0*/  @!P0 BRA `(.L_x_107) ;  /* 0xfffffffc00f08947 */ /* 0x010fea000383ffff */
[----:B------:R-:W-:Y:S05]  /*99b0*/  BRA `(.L_x_106) ;  /* 0xffffffcc00587947 */ /* 0x000fea000383ffff */
.L_x_115:
[----:B--2---:R2:W4:Y:S02]  /*99c0*/  SYNCS.PHASECHK.TRANS64.TRYWAIT P0, [R0+URZ+0x60], R6 ;  /* 0x00006006000075a7 */ /* 0x00452400080011ff */
[----:B----4-:R-:W-:Y:S05]  /*99d0*/  @!P0 NANOSLEEP.SYNCS 0x989680 ;  /* 0x009896800000895d */ /* 0x010fea0003900000 */
[----:B------:R-:W4:Y:S02]  /*99e0*/  @!P0 SYNCS.PHASECHK.TRANS64 P0, [R0+URZ+0x60], R6 ;  /* 0x00006006000085a7 */ /* 0x000f2400080010ff */
[----:B----4-:R-:W-:Y:S05]  /*99f0*/  @!P0 BRA `(.L_x_115) ;  /* 0xfffffffc00f08947 */ /* 0x010fea000383ffff */
[----:B------:R-:W-:Y:S05]  /*9a00*/  BRA `(.L_x_114) ;  /* 0xffffffd800587947 */ /* 0x000fea000383ffff */
.L_x_123:
[----:B--2---:R2:W4:Y:S02]  /*9a10*/  SYNCS.PHASECHK.TRANS64.TRYWAIT P0, [R0+URZ+0x60], R5 ;  /* 0x00006005000075a7 */ /* 0x00452400080011ff */
[----:B----4-:R-:W-:Y:S05]  /*9a20*/  @!P0 NANOSLEEP.SYNCS 0x989680 ;  /* 0x009896800000895d */ /* 0x010fea0003900000 */
[----:B------:R-:W4:Y:S02]  /*9a30*/  @!P0 SYNCS.PHASECHK.TRANS64 P0, [R0+URZ+0x60], R5 ;  /* 0x00006005000085a7 */ /* 0x000f2400080010ff */
[----:B----4-:R-:W-:Y:S05]  /*9a40*/  @!P0 BRA `(.L_x_123) ;  /* 0xfffffffc00f08947 */ /* 0x010fea000383ffff */
[----:B------:R-:W-:Y:S05]  /*9a50*/  BRA `(.L_x_122) ;  /* 0xffffffe400587947 */ /* 0x000fea000383ffff */
        .weak           $__internal_0_$__cuda_sm10x_tcgen05_guardrail_trap_col_being_dealloced_not_returned_by_alloc
        .type           $__internal_0_$__cuda_sm10x_tcgen05_guardrail_trap_col_being_dealloced_not_returned_by_alloc,@function
        .size           $__internal_0_$__cuda_sm10x_tcgen05_guardrail_trap_col_being_dealloced_not_returned_by_alloc,($__internal_1_$__cuda_sm10x_tcgen05_guardrail_trap_phase_invalid_during_alloc - $__internal_0_$__cuda_sm10x_tcgen05_guardrail_trap_col_being_dealloced_not_returned_by_alloc)
$__internal_0_$__cuda_sm10x_tcgen05_guardrail_trap_col_being_dealloced_not_returned_by_alloc:
[----:B------:R-:W-:Y:S05]  /*9a60*/  BPT.TRAP 0x1 ;  /* 0x000000040000795c */ /* 0x000fea0000300000 */
[----:B------:R-:W-:-:S04]  /*9a70*/  HFMA2 R3, -RZ, RZ, 0, 0 ;  /* 0x00000000ff037431 */ /* 0x000fc800000001ff */
[----:B------:R-:W-:Y:S05]  /*9a80*/  RET.REL.NODEC R2 `(_ZN7cutlass13device_kernelINS_4gemm6kernel13GemmUniversalIN4cute5tupleIJiiiiEEENS1_10collective13CollectiveMmaINS1_35MainloopSm100TmaUmmaWarpSpecializedILi6ELi2ELi4ENS5_IJNS4_1CILi1EEESB_SB_EEEEENS5_IJNSA_ILi128EEESE_NSA_ILi64EEEEEENS_6half_tENS5_IJlSB_lEEESH_SI_NS4_8TiledMMAINS4_8MMA_AtomIJNS4_20SM100_MMA_F16BF16_SSISH_SH_fLi128ELi128ELNS4_4UMMA5MajorE0ELSN_0ELNSM_7ScaleInE0ELSO_0EEEEEENS4_6LayoutISC_NS5_IJNSA_ILi0EEESS_SS_EEEEENS5_IJNS4_10UnderscoreESV_SV_EEEEENS4_13SM90_TMA_LOADENS4_14ComposedLayoutINS4_7SwizzleILi3ELi4ELi3EEENS4_18smem_ptr_flag_bitsILi16EEENSR_INS5_IJNSA_ILi8EEESF_EEENS5_IJSF_SB_EEEEEEEvNS4_8identityESY_S18_vS19_EENS_8epilogue10collective18CollectiveEpilogueINS1B_23Sm100TmaWarpSpecializedILi4ELi2ELi32ELb1ELb0EEEJSG_NS5_IJNSR_ISE_SB_EENSR_INSA_ILi32EEESB_EEEEESH_SI_SH_SI_NS1B_6fusion15FusionCallbacksIS1F_NS1K_17LinearCombinationISH_fSH_fLNS_15FloatRoundStyleE2EEESG_S1J_JEEENS4_5SM1004TMEM4LOAD26SM100_TMEM_LOAD_32dp32b32xESY_NSZ_INS10_ILi2ELi4ELi3EEES13_NSR_INS5_IJS14_S1H_EEENS5_IJS1H_SB_EEEEEEENS4_39AutoVectorizingCopyWithAssumedAlignmentILi128EEENS4_14SM90_TMA_STOREES1Y_S20_S20_EEEvvEEEEvNT_6ParamsE) ;  /* 0xffffff64025c7950 */ /* 0x000fea0003c3ffff */
        .weak           $__internal_1_$__cuda_sm10x_tcgen05_guardrail_trap_phase_invalid_during_alloc
        .type           $__internal_1_$__cuda_sm10x_tcgen05_guardrail_trap_phase_invalid_during_alloc,@function
        .size           $__internal_1_$__cuda_sm10x_tcgen05_guardrail_trap_phase_invalid_during_alloc,($__internal_2_$__cuda_sm10x_tcgen05_guardrail_trap_unallocated_columns_being_dealloced - $__internal_1_$__cuda_sm10x_tcgen05_guardrail_trap_phase_invalid_during_alloc)
$__internal_1_$__cuda_sm10x_tcgen05_guardrail_trap_phase_invalid_during_alloc:
[----:B------:R-:W-:Y:S05]  /*9a90*/  BPT.TRAP 0x1 ;  /* 0x000000040000795c */ /* 0x000fea0000300000 */
[----:B------:R-:W-:-:S04]  /*9aa0*/  MOV R3, 0x0 ;  /* 0x0000000000037802 */ /* 0x000fc80000000f00 */
[----:B------:R-:W-:Y:S05]  /*9ab0*/  RET.REL.NODEC R2 `(_ZN7cutlass13device_kernelINS_4gemm6kernel13GemmUniversalIN4cute5tupleIJiiiiEEENS1_10collective13CollectiveMmaINS1_35MainloopSm100TmaUmmaWarpSpecializedILi6ELi2ELi4ENS5_IJNS4_1CILi1EEESB_SB_EEEEENS5_IJNSA_ILi128EEESE_NSA_ILi64EEEEEENS_6half_tENS5_IJlSB_lEEESH_SI_NS4_8TiledMMAINS4_8MMA_AtomIJNS4_20SM100_MMA_F16BF16_SSISH_SH_fLi128ELi128ELNS4_4UMMA5MajorE0ELSN_0ELNSM_7ScaleInE0ELSO_0EEEEEENS4_6LayoutISC_NS5_IJNSA_ILi0EEESS_SS_EEEEENS5_IJNS4_10UnderscoreESV_SV_EEEEENS4_13SM90_TMA_LOADENS4_14ComposedLayoutINS4_7SwizzleILi3ELi4ELi3EEENS4_18smem_ptr_flag_bitsILi16EEENSR_INS5_IJNSA_ILi8EEESF_EEENS5_IJSF_SB_EEEEEEEvNS4_8identityESY_S18_vS19_EENS_8epilogue10collective18CollectiveEpilogueINS1B_23Sm100TmaWarpSpecializedILi4ELi2ELi32ELb1ELb0EEEJSG_NS5_IJNSR_ISE_SB_EENSR_INSA_ILi32EEESB_EEEEESH_SI_SH_SI_NS1B_6fusion15FusionCallbacksIS1F_NS1K_17LinearCombinationISH_fSH_fLNS_15FloatRoundStyleE2EEESG_S1J_JEEENS4_5SM1004TMEM4LOAD26SM100_TMEM_LOAD_32dp32b32xESY_NSZ_INS10_ILi2ELi4ELi3EEES13_NSR_INS5_IJS14_S1H_EEENS5_IJS1H_SB_EEEEEEENS4_39AutoVectorizingCopyWithAssumedAlignmentILi128EEENS4_14SM90_TMA_STOREES1Y_S20_S20_EEEvvEEEEvNT_6ParamsE) ;  /* 0xffffff6402507950 */ /* 0x000fea0003c3ffff */
        .weak           $__internal_2_$__cuda_sm10x_tcgen05_guardrail_trap_unallocated_columns_being_dealloced
        .type           $__internal_2_$__cuda_sm10x_tcgen05_guardrail_trap_unallocated_columns_being_dealloced,@function
        .size           $__internal_2_$__cuda_sm10x_tcgen05_guardrail_trap_unallocated_columns_being_dealloced,(.L_x_182 - $__internal_2_$__cuda_sm10x_tcgen05_guardrail_trap_unallocated_columns_being_dealloced)
$__internal_2_$__cuda_sm10x_tcgen05_guardrail_trap_unallocated_columns_being_dealloced:
[----:B------:R-:W-:Y:S05]  /*9ac0*/  BPT.TRAP 0x1 ;  /* 0x000000040000795c */ /* 0x000fea0000300000 */
[----:B------:R-:W-:-:S04]  /*9ad0*/  HFMA2 R3, -RZ, RZ, 0, 0 ;  /* 0x00000000ff037431 */ /* 0x000fc800000001ff */
[----:B------:R-:W-:Y:S05]  /*9ae0*/  RET.REL.NODEC R2 `(_ZN7cutlass13device_kernelINS_4gemm6kernel13GemmUniversalIN4cute5tupleIJiiiiEEENS1_10collective13CollectiveMmaINS1_35MainloopSm100TmaUmmaWarpSpecializedILi6ELi2ELi4ENS5_IJNS4_1CILi1EEESB_SB_EEEEENS5_IJNSA_ILi128EEESE_NSA_ILi64EEEEEENS_6half_tENS5_IJlSB_lEEESH_SI_NS4_8TiledMMAINS4_8MMA_AtomIJNS4_20SM100_MMA_F16BF16_SSISH_SH_fLi128ELi128ELNS4_4UMMA5MajorE0ELSN_0ELNSM_7ScaleInE0ELSO_0EEEEEENS4_6LayoutISC_NS5_IJNSA_ILi0EEESS_SS_EEEEENS5_IJNS4_10UnderscoreESV_SV_EEEEENS4_13SM90_TMA_LOADENS4_14ComposedLayoutINS4_7SwizzleILi3ELi4ELi3EEENS4_18smem_ptr_flag_bitsILi16EEENSR_INS5_IJNSA_ILi8EEESF_EEENS5_IJSF_SB_EEEEEEEvNS4_8identityESY_S18_vS19_EENS_8epilogue10collective18CollectiveEpilogueINS1B_23Sm100TmaWarpSpecializedILi4ELi2ELi32ELb1ELb0EEEJSG_NS5_IJNSR_ISE_SB_EENSR_INSA_ILi32EEESB_EEEEESH_SI_SH_SI_NS1B_6fusion15FusionCallbacksIS1F_NS1K_17LinearCombinationISH_fSH_fLNS_15FloatRoundStyleE2EEESG_S1J_JEEENS4_5SM1004TMEM4LOAD26SM100_TMEM_LOAD_32dp32b32xESY_NSZ_INS10_ILi2ELi4ELi3EEES13_NSR_INS5_IJS14_S1H_EEENS5_IJS1H_SB_EEEEEEENS4_39AutoVectorizingCopyWithAssumedAlignmentILi128EEENS4_14SM90_TMA_STOREES1Y_S20_S20_EEEvvEEEEvNT_6ParamsE) ;  /* 0xffffff6402447950 */ /* 0x000fea0003c3ffff */
.L_x_181:
[----:B------:R-:W-:-:S00]  /*9af0*/  BRA `(.L_x_181) ;  /* 0xfffffffc00fc7947 */ /* 0x000fc0000383ffff */
[----:B------:R-:W-:-:S00]  /*9b00*/  NOP ;  /* 0x0000000000007918 */ /* 0x000fc00000000000 */
[----:B------:R-:W-:-:S00]  /*9b10*/  NOP ;  /* 0x0000000000007918 */ /* 0x000fc00000000000 */
[----:B------:R-:W-:-:S00]  /*9b20*/  NOP ;  /* 0x0000000000007918 */ /* 0x000fc00000000000 */
[----:B------:R-:W-:-:S00]  /*9b30*/  NOP ;  /* 0x0000000000007918 */ /* 0x000fc00000000000 */
[----:B------:R-:W-:-:S00]  /*9b40*/  NOP ;  /* 0x0000000000007918 */ /* 0x000fc00000000000 */
[----:B------:R-:W-:-:S00]  /*9b50*/  NOP ;  /* 0x0000000000007918 */ /* 0x000fc00000000000 */
[----:B------:R-:W-:-:S00]  /*9b60*/  NOP ;  /* 0x0000000000007918 */ /* 0x000fc00000000000 */
[----:B------:R-:W-:-:S00]  /*9b70*/  NOP ;  /* 0x0000000000007918 */ /* 0x000fc00000000000 */
.L_x_182:


//--------------------- .nv.global.init           --------------------------
	.section	.nv.global.init,"aw",@progbits
.nv.global.init:
	.type		$str$27,@object
	.size		$str$27,($str$28 - $str$27)
$str$27:
        /*0000*/ 	.byte	0x28, 0x61, 0x64, 0x64, 0x72, 0x65, 0x73, 0x73, 0x20, 0x26, 0x20, 0x6d, 0x61, 0x73, 0x6b, 0x29
        /*0010*/ 	.byte	0x20, 0x3d, 0x3d, 0x20, 0x30, 0x00
	.type		$str$28,@object
	.size		$str$28,($str$26 - $str$28)
$str$28:
        /*0016*/ 	.byte	0x2f, 0x74, 0x6d, 0x70, 0x2f, 0x63, 0x75, 0x74, 0x6c, 0x61, 0x73, 0x73, 0x5f, 0x73, 0x77, 0x65
        /*0026*/ 	.byte	0x65, 0x70, 0x5f, 0x73, 0x72, 0x63, 0x2f, 0x69, 0x6e, 0x63, 0x6c, 0x75, 0x64, 0x65, 0x2f, 0x63
        /*0036*/ 	.byte	0x75, 0x74, 0x65, 0x2f, 0x70, 0x6f, 0x69, 0x6e, 0x74, 0x65, 0x72, 0x5f, 0x66, 0x6c, 0x61, 0x67
        /*0046*/ 	.byte	0x67, 0x65, 0x64, 0x2e, 0x68, 0x70, 0x70, 0x00
	.type		$str$26,@object
	.size		$str$26,($str$25 - $str$26)
$str$26:
        /*004e*/ 	.byte	0x2f, 0x74, 0x6d, 0x70, 0x2f, 0x63, 0x75, 0x74, 0x6c, 0x61, 0x73, 0x73, 0x5f, 0x73, 0x77, 0x65
        /*005e*/ 	.byte	0x65, 0x70, 0x5f, 0x73, 0x72, 0x63, 0x2f, 0x69, 0x6e, 0x63, 0x6c, 0x75, 0x64, 0x65, 0x2f, 0x63
        /*006e*/ 	.byte	0x75, 0x74, 0x65, 0x2f, 0x61, 0x74, 0x6f, 0x6d, 0x2f, 0x63, 0x6f, 0x70, 0x79, 0x5f, 0x74, 0x72
        /*007e*/ 	.byte	0x61, 0x69, 0x74, 0x73, 0x5f, 0x73, 0x6d, 0x31, 0x30, 0x30, 0x2e, 0x68, 0x70, 0x70, 0x00
	.type		$str$25,@object
	.size		$str$25,(__unnamed_1 - $str$25)
$str$25:
        /*008d*/ 	.byte	0x28, 0x28, 0x75, 0x69, 0x6e, 0x74, 0x33, 0x32, 0x5f, 0x74, 0x28, 0x74, 0x68, 0x72, 0x65, 0x61
        /*009d*/ 	.byte	0x64, 0x49, 0x64, 0x78, 0x2e, 0x78, 0x29, 0x20, 0x2f, 0x20, 0x33, 0x32, 0x29, 0x20, 0x25, 0x20
        /*00ad*/ 	.byte	0x34, 0x29, 0x20, 0x3d, 0x3d, 0x20, 0x28, 0x28, 0x28, 0x74, 0x6d, 0x65, 0x6d, 0x5f, 0x61, 0x64
        /*00bd*/ 	.byte	0x64, 0x72, 0x20, 0x3e, 0x3e, 0x20, 0x31, 0x36, 0x29, 0x20, 0x2f, 0x20, 0x33, 0x32, 0x29, 0x20
        /*00cd*/ 	.byte	0x25, 0x20, 0x34, 0x29, 0x00
	.type		__unnamed_1,@object
	.size		__unnamed_1,(__unnamed_2 - __unnamed_1)
__unnamed_1:
        /*00d2*/ 	.byte	0x61, 0x75, 0x74, 0x6f, 0x20, 0x63, 0x75, 0x74, 0x65, 0x3a, 0x3a, 0x61, 0x73, 0x5f, 0x70, 0x6f
        /* <DEDUP_REMOVED lines=24> */
        /*0262*/ 	.byte	0x3e, 0x3e, 0x3e, 0x3e, 0x5d, 0x00
	.type		__unnamed_2,@object
	.size		__unnamed_2,(.L_2 - __unnamed_2)
__unnamed_2:
        /* <DEDUP_REMOVED lines=42> */
        /*0508*/ 	.byte	0x3e, 0x3e, 0x5d, 0x00
.L_2:


//--------------------- .nv.shared._ZN7cutlass13device_kernelINS_4gemm6kernel13GemmUniversalIN4cute5tupleIJiiiiEEENS1_10collective13CollectiveMmaINS1_35MainloopSm100TmaUmmaWarpSpecializedILi6ELi2ELi4ENS5_IJNS4_1CILi1EEESB_SB_EEEEENS5_IJNSA_ILi128EEESE_NSA_ILi64EEEEEENS_6half_tENS5_IJlSB_lEEESH_SI_NS4_8TiledMMAINS4_8MMA_AtomIJNS4_20SM100_MMA_F16BF16_SSISH_SH_fLi128ELi128ELNS4_4UMMA5MajorE0ELSN_0ELNSM_7ScaleInE0ELSO_0EEEEEENS4_6LayoutISC_NS5_IJNSA_ILi0EEESS_SS_EEEEENS5_IJNS4_10UnderscoreESV_SV_EEEEENS4_13SM90_TMA_LOADENS4_14ComposedLayoutINS4_7SwizzleILi3ELi4ELi3EEENS4_18smem_ptr_flag_bitsILi16EEENSR_INS5_IJNSA_ILi8EEESF_EEENS5_IJSF_SB_EEEEEEEvNS4_8identityESY_S18_vS19_EENS_8epilogue10collective18CollectiveEpilogueINS1B_23Sm100TmaWarpSpecializedILi4ELi2ELi32ELb1ELb0EEEJSG_NS5_IJNSR_ISE_SB_EENSR_INSA_ILi32EEESB_EEEEESH_SI_SH_SI_NS1B_6fusion15FusionCallbacksIS1F_NS1K_17LinearCombinationISH_fSH_fLNS_15FloatRoundStyleE2EEESG_S1J_JEEENS4_5SM1004TMEM4LOAD26SM100_TMEM_LOAD_32dp32b32xESY_NSZ_INS10_ILi2ELi4ELi3EEES13_NSR_INS5_IJS14_S1H_EEENS5_IJS1H_SB_EEEEEEENS4_39AutoVectorizingCopyWithAssumedAlignmentILi128EEENS4_14SM90_TMA_STOREES1Y_S20_S20_EEEvvEEEEvNT_6ParamsE --------------------------
	.section	.nv.shared._ZN7cutlass13device_kernelINS_4gemm6kernel13GemmUniversalIN4cute5tupleIJiiiiEEENS1_10collective13CollectiveMmaINS1_35MainloopSm100TmaUmmaWarpSpecializedILi6ELi2ELi4ENS5_IJNS4_1CILi1EEESB_SB_EEEEENS5_IJNSA_ILi128EEESE_NSA_ILi64EEEEEENS_6half_tENS5_IJlSB_lEEESH_SI_NS4_8TiledMMAINS4_8MMA_AtomIJNS4_20SM100_MMA_F16BF16_SSISH_SH_fLi128ELi128ELNS4_4UMMA5MajorE0ELSN_0ELNSM_7ScaleInE0ELSO_0EEEEEENS4_6LayoutISC_NS5_IJNSA_ILi0EEESS_SS_EEEEENS5_IJNS4_10UnderscoreESV_SV_EEEEENS4_13SM90_TMA_LOADENS4_14ComposedLayoutINS4_7SwizzleILi3ELi4ELi3EEENS4_18smem_ptr_flag_bitsILi16EEENSR_INS5_IJNSA_ILi8EEESF_EEENS5_IJSF_SB_EEEEEEEvNS4_8identityESY_S18_vS19_EENS_8epilogue10collective18CollectiveEpilogueINS1B_23Sm100TmaWarpSpecializedILi4ELi2ELi32ELb1ELb0EEEJSG_NS5_IJNSR_ISE_SB_EENSR_INSA_ILi32EEESB_EEEEESH_SI_SH_SI_NS1B_6fusion15FusionCallbacksIS1F_NS1K_17LinearCombinationISH_fSH_fLNS_15FloatRoundStyleE2EEESG_S1J_JEEENS4_5SM1004TMEM4LOAD26SM100_TMEM_LOAD_32dp32b32xESY_NSZ_INS10_ILi2ELi4ELi3EEES13_NSR_INS5_IJS14_S1H_EEENS5_IJS1H_SB_EEEEEEENS4_39AutoVectorizingCopyWithAssumedAlignmentILi128EEENS4_14SM90_TMA_STOREES1Y_S20_S20_EEEvvEEEEvNT_6ParamsE,"aw",@nobits
	.sectionflags	@""
	.align	16
	.zero		1024


//--------------------- .nv.shared.reserved.0     --------------------------
	.section	.nv.shared.reserved.0,"aw",@nobits
	.weak		__nv_reservedSMEM_offset_0_alias
	.size		__nv_reservedSMEM_offset_0_alias, 0, 64
	.other		__nv_reservedSMEM_offset_0_alias,@"STO_CUDA_RESERVED_SHARED STV_DEFAULT"
__nv_reservedSMEM_offset_0_alias:
	.zero		0
.nv.shared.reserved.0:
	.zero		64
	.weak		__nv_reservedSMEM_tcgen05_partition
	.type		__nv_reservedSMEM_tcgen05_partition,@object
	.size		__nv_reservedSMEM_tcgen05_partition,(.L_0 - __nv_reservedSMEM_tcgen05_partition)
__nv_reservedSMEM_tcgen05_partition:
	.zero		32
.L_0:


//--------------------- .nv.global                --------------------------
	.section	.nv.global,"aw",@nobits
.nv.global:
	.type		_ZN40_INTERNAL_e959f704_4_k_cu_f88b9b33_395334cute1_E,@object
	.size		_ZN40_INTERNAL_e959f704_4_k_cu_f88b9b33_395334cute1_E,(_ZN40_INTERNAL_e959f704_4_k_cu_f88b9b33_395334cuda3std3__45__cpo6cbeginE - _ZN40_INTERNAL_e959f704_4_k_cu_f88b9b33_395334cute1_E)
_ZN40_INTERNAL_e959f704_4_k_cu_f88b9b33_395334cute1_E:
	.zero		1
	.type		_ZN40_INTERNAL_e959f704_4_k_cu_f88b9b33_395334cuda3std3__45__cpo6cbeginE,@object
	.size		_ZN40_INTERNAL_e959f704_4_k_cu_f88b9b33_395334cuda3std3__45__cpo6cbeginE,(_ZN40_INTERNAL_e959f704_4_k_cu_f88b9b33_395334cuda3std3__48in_placeE - _ZN40_INTERNAL_e959f704_4_k_cu_f88b9b33_395334cuda3std3__45__cpo6cbeginE)
_ZN40_INTERNAL_e959f704_4_k_cu_f88b9b33_395334cuda3std3__45__cpo6cbeginE:
	.zero		1
	.type		_ZN40_INTERNAL_e959f704_4_k_cu_f88b9b33_395334cuda3std3__48in_placeE,@object
	.size		_ZN40_INTERNAL_e959f704_4_k_cu_f88b9b33_395334cuda3std3__48in_placeE,(_ZN40_INTERNAL_e959f704_4_k_cu_f88b9b33_395334cuda3std6ranges3__45__cpo9iter_moveE - _ZN40_INTERNAL_e959f704_4_k_cu_f88b9b33_395334cuda3std3__48in_placeE)
_ZN40_INTERNAL_e959f704_4_k_cu_f88b9b33_395334cuda3std3__48in_placeE:
	.zero		1
	.type		_ZN40_INTERNAL_e959f704_4_k_cu_f88b9b33_395334cuda3std6ranges3__45__cpo9iter_moveE,@object
	.size		_ZN40_INTERNAL_e959f704_4_k_cu_f88b9b33_395334cuda3std6ranges3__45__cpo9iter_moveE,(_ZN40_INTERNAL_e959f704_4_k_cu_f88b9b33_395334cuda3std3__45__cpo5beginE - _ZN40_INTERNAL_e959f704_4_k_cu_f88b9b33_395334cuda3std6ranges3__45__cpo9iter_moveE)
_ZN40_INTERNAL_e959f704_4_k_cu_f88b9b33_395334cuda3std6ranges3__45__cpo9iter_moveE:
	.zero		1
	.type		_ZN40_INTERNAL_e959f704_4_k_cu_f88b9b33_395334cuda3std3__45__cpo5beginE,@object
	.size		_ZN40_INTERNAL_e959f704_4_k_cu_f88b9b33_395334cuda3std3__45__cpo5beginE,(_ZN40_INTERNAL_e959f704_4_k_cu_f88b9b33_395334cuda3std3__442_GLOBAL__N__e959f704_4_k_cu_f88b9b33_395336ignoreE - _ZN40_INTERNAL_e959f704_4_k_cu_f88b9b33_395334cuda3std3__45__cpo5beginE)
_ZN40_INTERNAL_e959f704_4_k_cu_f88b9b33_395334cuda3std3__45__cpo5beginE:
	.zero		1
	.type		_ZN40_INTERNAL_e959f704_4_k_cu_f88b9b33_395334cuda3std3__442_GLOBAL__N__e959f704_4_k_cu_f88b9b33_395336ignoreE,@object
	.size		_ZN40_INTERNAL_e959f704_4_k_cu_f88b9b33_395334cuda3std3__442_GLOBAL__N__e959f704_4_k_cu_f88b9b33_395336ignoreE,(_ZN40_INTERNAL_e959f704_4_k_cu_f88b9b33_395334cute7productE - _ZN40_INTERNAL_e959f704_4_k_cu_f88b9b33_395334cuda3std3__442_GLOBAL__N__e959f704_4_k_cu_f88b9b33_395336ignoreE)
_ZN40_INTERNAL_e959f704_4_k_cu_f88b9b33_395334cuda3std3__442_GLOBAL__N__e959f704_4_k_cu_f88b9b33_395336ignoreE:
	.zero		1
	.type		_ZN40_INTERNAL_e959f704_4_k_cu_f88b9b33_395334cute7productE,@object
	.size		_ZN40_INTERNAL_e959f704_4_k_cu_f88b9b33_395334cute7productE,(_ZN40_INTERNAL_e959f704_4_k_cu_f88b9b33_395334cuda3std3__45__cpo3endE - _ZN40_INTERNAL_e959f704_4_k_cu_f88b9b33_395334cute7productE)
_ZN40_INTERNAL_e959f704_4_k_cu_f88b9b33_395334cute7productE:
	.zero		1
	.type		_ZN40_INTERNAL_e959f704_4_k_cu_f88b9b33_395334cuda3std3__45__cpo3endE,@object
	.size		_ZN40_INTERNAL_e959f704_4_k_cu_f88b9b33_395334cuda3std3__45__cpo3endE,(_ZN40_INTERNAL_e959f704_4_k_cu_f88b9b33_395334cuda3std3__419piecewise_constructE - _ZN40_INTERNAL_e959f704_4_k_cu_f88b9b33_395334cuda3std3__45__cpo3endE)
_ZN40_INTERNAL_e959f704_4_k_cu_f88b9b33_395334cuda3std3__45__cpo3endE:
	.zero		1
	.type		_ZN40_INTERNAL_e959f704_4_k_cu_f88b9b33_395334cuda3std3__419piecewise_constructE,@object
	.size		_ZN40_INTERNAL_e959f704_4_k_cu_f88b9b33_395334cuda3std3__419piecewise_constructE,(_ZN40_INTERNAL_e959f704_4_k_cu_f88b9b33_395334cuda3std3__45__cpo4cendE - _ZN40_INTERNAL_e959f704_4_k_cu_f88b9b33_395334cuda3std3__419piecewise_constructE)
_ZN40_INTERNAL_e959f704_4_k_cu_f88b9b33_395334cuda3std3__419piecewise_constructE:
	.zero		1
	.type		_ZN40_INTERNAL_e959f704_4_k_cu_f88b9b33_395334cuda3std3__45__cpo4cendE,@object
	.size		_ZN40_INTERNAL_e959f704_4_k_cu_f88b9b33_395334cuda3std3__45__cpo4cendE,(_ZN40_INTERNAL_e959f704_4_k_cu_f88b9b33_395334cuda3std6ranges3__45__cpo4swapE - _ZN40_INTERNAL_e959f704_4_k_cu_f88b9b33_395334cuda3std3__45__cpo4cendE)
_ZN40_INTERNAL_e959f704_4_k_cu_f88b9b33_395334cuda3std3__45__cpo4cendE:
	.zero		1
	.type		_ZN40_INTERNAL_e959f704_4_k_cu_f88b9b33_395334cuda3std6ranges3__45__cpo4swapE,@object
	.size		_ZN40_INTERNAL_e959f704_4_k_cu_f88b9b33_395334cuda3std6ranges3__45__cpo4swapE,(.L_10 - _ZN40_INTERNAL_e959f704_4_k_cu_f88b9b33_395334cuda3std6ranges3__45__cpo4swapE)
_ZN40_INTERNAL_e959f704_4_k_cu_f88b9b33_395334cuda3std6ranges3__45__cpo4swapE:
	.zero		1
.L_10:


//--------------------- .nv.constant0._ZN7cutlass13device_kernelINS_4gemm6kernel13GemmUniversalIN4cute5tupleIJiiiiEEENS1_10collective13CollectiveMmaINS1_35MainloopSm100TmaUmmaWarpSpecializedILi6ELi2ELi4ENS5_IJNS4_1CILi1EEESB_SB_EEEEENS5_IJNSA_ILi128EEESE_NSA_ILi64EEEEEENS_6half_tENS5_IJlSB_lEEESH_SI_NS4_8TiledMMAINS4_8MMA_AtomIJNS4_20SM100_MMA_F16BF16_SSISH_SH_fLi128ELi128ELNS4_4UMMA5MajorE0ELSN_0ELNSM_7ScaleInE0ELSO_0EEEEEENS4_6LayoutISC_NS5_IJNSA_ILi0EEESS_SS_EEEEENS5_IJNS4_10UnderscoreESV_SV_EEEEENS4_13SM90_TMA_LOADENS4_14ComposedLayoutINS4_7SwizzleILi3ELi4ELi3EEENS4_18smem_ptr_flag_bitsILi16EEENSR_INS5_IJNSA_ILi8EEESF_EEENS5_IJSF_SB_EEEEEEEvNS4_8identityESY_S18_vS19_EENS_8epilogue10collective18CollectiveEpilogueINS1B_23Sm100TmaWarpSpecializedILi4ELi2ELi32ELb1ELb0EEEJSG_NS5_IJNSR_ISE_SB_EENSR_INSA_ILi32EEESB_EEEEESH_SI_SH_SI_NS1B_6fusion15FusionCallbacksIS1F_NS1K_17LinearCombinationISH_fSH_fLNS_15FloatRoundStyleE2EEESG_S1J_JEEENS4_5SM1004TMEM4LOAD26SM100_TMEM_LOAD_32dp32b32xESY_NSZ_INS10_ILi2ELi4ELi3EEES13_NSR_INS5_IJS14_S1H_EEENS5_IJS1H_SB_EEEEEEENS4_39AutoVectorizingCopyWithAssumedAlignmentILi128EEENS4_14SM90_TMA_STOREES1Y_S20_S20_EEEvvEEEEvNT_6ParamsE --------------------------
	.section	.nv.constant0._ZN7cutlass13device_kernelINS_4gemm6kernel13GemmUniversalIN4cute5tupleIJiiiiEEENS1_10collective13CollectiveMmaINS1_35MainloopSm100TmaUmmaWarpSpecializedILi6ELi2ELi4ENS5_IJNS4_1CILi1EEESB_SB_EEEEENS5_IJNSA_ILi128EEESE_NSA_ILi64EEEEEENS_6half_tENS5_IJlSB_lEEESH_SI_NS4_8TiledMMAINS4_8MMA_AtomIJNS4_20SM100_MMA_F16BF16_SSISH_SH_fLi128ELi128ELNS4_4UMMA5MajorE0ELSN_0ELNSM_7ScaleInE0ELSO_0EEEEEENS4_6LayoutISC_NS5_IJNSA_ILi0EEESS_SS_EEEEENS5_IJNS4_10UnderscoreESV_SV_EEEEENS4_13SM90_TMA_LOADENS4_14ComposedLayoutINS4_7SwizzleILi3ELi4ELi3EEENS4_18smem_ptr_flag_bitsILi16EEENSR_INS5_IJNSA_ILi8EEESF_EEENS5_IJSF_SB_EEEEEEEvNS4_8identityESY_S18_vS19_EENS_8epilogue10collective18CollectiveEpilogueINS1B_23Sm100TmaWarpSpecializedILi4ELi2ELi32ELb1ELb0EEEJSG_NS5_IJNSR_ISE_SB_EENSR_INSA_ILi32EEESB_EEEEESH_SI_SH_SI_NS1B_6fusion15FusionCallbacksIS1F_NS1K_17LinearCombinationISH_fSH_fLNS_15FloatRoundStyleE2EEESG_S1J_JEEENS4_5SM1004TMEM4LOAD26SM100_TMEM_LOAD_32dp32b32xESY_NSZ_INS10_ILi2ELi4ELi3EEES13_NSR_INS5_IJS14_S1H_EEENS5_IJS1H_SB_EEEEEEENS4_39AutoVectorizingCopyWithAssumedAlignmentILi128EEENS4_14SM90_TMA_STOREES1Y_S20_S20_EEEvvEEEEvNT_6ParamsE,"a",@progbits
	.sectionflags	@""
	.align	4
.nv.constant0._ZN7cutlass13device_kernelINS_4gemm6kernel13GemmUniversalIN4cute5tupleIJiiiiEEENS1_10collective13CollectiveMmaINS1_35MainloopSm100TmaUmmaWarpSpecializedILi6ELi2ELi4ENS5_IJNS4_1CILi1EEESB_SB_EEEEENS5_IJNSA_ILi128EEESE_NSA_ILi64EEEEEENS_6half_tENS5_IJlSB_lEEESH_SI_NS4_8TiledMMAINS4_8MMA_AtomIJNS4_20SM100_MMA_F16BF16_SSISH_SH_fLi128ELi128ELNS4_4UMMA5MajorE0ELSN_0ELNSM_7ScaleInE0ELSO_0EEEEEENS4_6LayoutISC_NS5_IJNSA_ILi0EEESS_SS_EEEEENS5_IJNS4_10UnderscoreESV_SV_EEEEENS4_13SM90_TMA_LOADENS4_14ComposedLayoutINS4_7SwizzleILi3ELi4ELi3EEENS4_18smem_ptr_flag_bitsILi16EEENSR_INS5_IJNSA_ILi8EEESF_EEENS5_IJSF_SB_EEEEEEEvNS4_8identityESY_S18_vS19_EENS_8epilogue10collective18CollectiveEpilogueINS1B_23Sm100TmaWarpSpecializedILi4ELi2ELi32ELb1ELb0EEEJSG_NS5_IJNSR_ISE_SB_EENSR_INSA_ILi32EEESB_EEEEESH_SI_SH_SI_NS1B_6fusion15FusionCallbacksIS1F_NS1K_17LinearCombinationISH_fSH_fLNS_15FloatRoundStyleE2EEESG_S1J_JEEENS4_5SM1004TMEM4LOAD26SM100_TMEM_LOAD_32dp32b32xESY_NSZ_INS10_ILi2ELi4ELi3EEES13_NSR_INS5_IJS14_S1H_EEENS5_IJS1H_SB_EEEEEEENS4_39AutoVectorizingCopyWithAssumedAlignmentILi128EEENS4_14SM90_TMA_STOREES1Y_S20_S20_EEEvvEEEEvNT_6ParamsE:
	.zero		2944


//--------------------- SYMBOLS --------------------------

	.type		.nv.reservedSmem.offset0,@object
	.size		.nv.reservedSmem.offset0,0x4
	.type		.nv.reservedSmem.cap,@object
	.size		.nv.reservedSmem.cap,0x4
	.type		__assertfail,@function
